def matmul_kernel(
    a_ptr,
    b_ptr,
    c_ptr,
    M,
    N,
    K,
    stride_am,
    stride_ak,
    stride_bk,
    stride_bn,
    stride_cm,
    stride_cn,
    BLOCK_M: tl.constexpr,
    BLOCK_N: tl.constexpr,
    BLOCK_K: tl.constexpr,
    GROUP_M: tl.constexpr,
):
    pid = tl.program_id(axis=0)
    num_pid_m = tl.cdiv(M, BLOCK_M)
    num_pid_n = tl.cdiv(N, BLOCK_N)
    num_pid_in_group = GROUP_M * num_pid_n
    group_id = pid // num_pid_in_group
    first_pid_m = group_id * GROUP_M
    group_size_m = min(num_pid_m - first_pid_m, GROUP_M)
    pid_m = first_pid_m + ((pid % num_pid_in_group) % group_size_m)
    pid_n = (pid % num_pid_in_group) // group_size_m

    offs_am = (pid_m * BLOCK_M + tl.arange(0, BLOCK_M)) % M
    offs_bn = (pid_n * BLOCK_N + tl.arange(0, BLOCK_N)) % N
    offs_k = tl.arange(0, BLOCK_K)
    a_ptrs = a_ptr + offs_am[:, None] * stride_am + offs_k[None, :] * stride_ak
    b_ptrs = b_ptr + offs_k[:, None] * stride_bk + offs_bn[None, :] * stride_bn

    acc = tl.zeros((BLOCK_M, BLOCK_N), dtype=tl.float32)
    for kk in range(0, tl.cdiv(K, BLOCK_K)):
        a = tl.load(a_ptrs, mask=offs_k[None, :] < K - kk * BLOCK_K, other=0.0)
        b = tl.load(b_ptrs, mask=offs_k[:, None] < K - kk * BLOCK_K, other=0.0)
        acc = tl.dot(a, b, acc)
        a_ptrs += BLOCK_K * stride_ak
        b_ptrs += BLOCK_K * stride_bk

    c = acc.to(c_ptr.dtype.element_ty)
    offs_cm = pid_m * BLOCK_M + tl.arange(0, BLOCK_M)
    offs_cn = pid_n * BLOCK_N + tl.arange(0, BLOCK_N)
    c_ptrs = c_ptr + offs_cm[:, None] * stride_cm + offs_cn[None, :] * stride_cn
    mask = (offs_cm[:, None] < M) & (offs_cn[None, :] < N)
    tl.store(c_ptrs, c, mask=mask)

# config = {"BLOCK_K": 32, "BLOCK_M": 64, "BLOCK_N": 256, "GROUP_M": 8, "arch": "sm_100", "dtype": "bf16", "num_ctas": 1, "num_stages": 3, "num_warps": 4}
# arch = sm_100


// ===== COMPILED SASS (sm_100a) =====

	.target	sm_100a

	.elftype	@"ET_EXEC"


//--------------------- .note.nv.tkinfo           --------------------------
	.section	.note.nv.tkinfo,"",@"SHT_NOTE"
	.sectionflags	@"SHF_NOTE_NV_TKINFO"
	.tkinfo
        /*0018*/ 	.word	0x00000081
        /*0030*/ 	.string	""
        /*0030*/ 	.string	"ptxas-blackwell"
        /*0030*/ 	.string	"Cuda compilation tools, release 12.9, V12.9.86"
        /*0030*/ 	.string	"Build cuda_12.9.r12.9/compiler.36037853_0"
        /*0030*/ 	.string	"-v  -suppress-debug-info  -lineinfo  -arch sm_100a "



//--------------------- .note.nv.cuver            --------------------------
	.section	.note.nv.cuver,"",@"SHT_NOTE"
	.sectionflags	@"SHF_NOTE_NV_CUVER"
        /*0018*/ 	.short	0x0001
        /*001a*/ 	.short	0x0064
        /*001c*/ 	.short	0x0001
        /*001e*/ 	.short	0x0000
        /*0020*/ 	.short	0x0001
        /*0022*/ 	.short	0x0000


//--------------------- .nv.info                  --------------------------
	.section	.nv.info,"",@"SHT_CUDA_INFO"
	.align	4


	//----- nvinfo : EIATTR_REGCOUNT
	.align		4
        /*0000*/ 	.byte	0x04, 0x2f
        /*0002*/ 	.short	(.L_4 - .L_3)
	.align		4
.L_3:
        /*0004*/ 	.word	index@(matmul_kernel)
        /*0008*/ 	.word	0x000000ff


	//----- nvinfo : EIATTR_FRAME_SIZE
	.align		4
.L_4:
        /*000c*/ 	.byte	0x04, 0x11
        /*000e*/ 	.short	(.L_6 - .L_5)
	.align		4
.L_5:
        /*0010*/ 	.word	index@($__internal_2_$__cuda_sm10x_tcgen05_guardrail_trap_unallocated_columns_being_dealloced)
        /*0014*/ 	.word	0x00000000


	//----- nvinfo : EIATTR_FRAME_SIZE
	.align		4
.L_6:
        /*0018*/ 	.byte	0x04, 0x11
        /*001a*/ 	.short	(.L_8 - .L_7)
	.align		4
.L_7:
        /*001c*/ 	.word	index@($__internal_1_$__cuda_sm10x_tcgen05_guardrail_trap_phase_invalid_during_alloc)
        /*0020*/ 	.word	0x00000000


	//----- nvinfo : EIATTR_FRAME_SIZE
	.align		4
.L_8:
        /*0024*/ 	.byte	0x04, 0x11
        /*0026*/ 	.short	(.L_10 - .L_9)
	.align		4
.L_9:
        /*0028*/ 	.word	index@($__internal_0_$__cuda_sm10x_tcgen05_guardrail_trap_col_being_dealloced_not_returned_by_alloc)
        /*002c*/ 	.word	0x00000000


	//----- nvinfo : EIATTR_FRAME_SIZE
	.align		4
.L_10:
        /*0030*/ 	.byte	0x04, 0x11
        /*0032*/ 	.short	(.L_12 - .L_11)
	.align		4
.L_11:
        /*0034*/ 	.word	index@(matmul_kernel)
        /*0038*/ 	.word	0x00000000


	//----- nvinfo : EIATTR_MIN_STACK_SIZE
	.align		4
.L_12:
        /*003c*/ 	.byte	0x04, 0x12
        /*003e*/ 	.short	(.L_14 - .L_13)
	.align		4
.L_13:
        /*0040*/ 	.word	index@(matmul_kernel)
        /*0044*/ 	.word	0x00000000
.L_14:


//--------------------- .nv.info.matmul_kernel    --------------------------
	.section	.nv.info.matmul_kernel,"",@"SHT_CUDA_INFO"
	.sectionflags	@""
	.align	4


	//----- nvinfo : EIATTR_CUDA_API_VERSION
	.align		4
        /*0000*/ 	.byte	0x04, 0x37
        /*0002*/ 	.short	(.L_16 - .L_15)
.L_15:
        /*0004*/ 	.word	0x00000081


	//----- nvinfo : EIATTR_KPARAM_INFO
	.align		4
.L_16:
        /*0008*/ 	.byte	0x04, 0x17
        /*000a*/ 	.short	(.L_18 - .L_17)
.L_17:
        /*000c*/ 	.word	0x00000000
        /*0010*/ 	.short	0x000d
        /*0012*/ 	.short	0x0048
        /*0014*/ 	.byte	0x00, 0xf4, 0x21, 0x00


	//----- nvinfo : EIATTR_KPARAM_INFO
	.align		4
.L_18:
        /*0018*/ 	.byte	0x04, 0x17
        /*001a*/ 	.short	(.L_20 - .L_19)
.L_19:
        /*001c*/ 	.word	0x00000000
        /*0020*/ 	.short	0x000c
        /*0022*/ 	.short	0x0040
        /*0024*/ 	.byte	0x00, 0xf4, 0x21, 0x00


	//----- nvinfo : EIATTR_KPARAM_INFO
	.align		4
.L_20:
        /*0028*/ 	.byte	0x04, 0x17
        /*002a*/ 	.short	(.L_22 - .L_21)
.L_21:
        /*002c*/ 	.word	0x00000000
        /*0030*/ 	.short	0x000b
        /*0032*/ 	.short	0x0038
        /*0034*/ 	.byte	0x00, 0xf0, 0x11, 0x00


	//----- nvinfo : EIATTR_KPARAM_INFO
	.align		4
.L_22:
        /*0038*/ 	.byte	0x04, 0x17
        /*003a*/ 	.short	(.L_24 - .L_23)
.L_23:
        /*003c*/ 	.word	0x00000000
        /*0040*/ 	.short	0x000a
        /*0042*/ 	.short	0x0034
        /*0044*/ 	.byte	0x00, 0xf0, 0x11, 0x00


	//----- nvinfo : EIATTR_KPARAM_INFO
	.align		4
.L_24:
        /*0048*/ 	.byte	0x04, 0x17
        /*004a*/ 	.short	(.L_26 - .L_25)
.L_25:
        /*004c*/ 	.word	0x00000000
        /*0050*/ 	.short	0x0009
        /*0052*/ 	.short	0x0030
        /*0054*/ 	.byte	0x00, 0xf0, 0x11, 0x00


	//----- nvinfo : EIATTR_KPARAM_INFO
	.align		4
.L_26:
        /*0058*/ 	.byte	0x04, 0x17
        /*005a*/ 	.short	(.L_28 - .L_27)
.L_27:
        /*005c*/ 	.word	0x00000000
        /*0060*/ 	.short	0x0008
        /*0062*/ 	.short	0x002c
        /*0064*/ 	.byte	0x00, 0xf0, 0x11, 0x00


	//----- nvinfo : EIATTR_KPARAM_INFO
	.align		4
.L_28:
        /*0068*/ 	.byte	0x04, 0x17
        /*006a*/ 	.short	(.L_30 - .L_29)
.L_29:
        /*006c*/ 	.word	0x00000000
        /*0070*/ 	.short	0x0007
        /*0072*/ 	.short	0x0028
        /*0074*/ 	.byte	0x00, 0xf0, 0x11, 0x00


	//----- nvinfo : EIATTR_KPARAM_INFO
	.align		4
.L_30:
        /*0078*/ 	.byte	0x04, 0x17
        /*007a*/ 	.short	(.L_32 - .L_31)
.L_31:
        /*007c*/ 	.word	0x00000000
        /*0080*/ 	.short	0x0006
        /*0082*/ 	.short	0x0024
        /*0084*/ 	.byte	0x00, 0xf0, 0x11, 0x00


	//----- nvinfo : EIATTR_KPARAM_INFO
	.align		4
.L_32:
        /*0088*/ 	.byte	0x04, 0x17
        /*008a*/ 	.short	(.L_34 - .L_33)
.L_33:
        /*008c*/ 	.word	0x00000000
        /*0090*/ 	.short	0x0005
        /*0092*/ 	.short	0x0020
        /*0094*/ 	.byte	0x00, 0xf0, 0x11, 0x00


	//----- nvinfo : EIATTR_KPARAM_INFO
	.align		4
.L_34:
        /*0098*/ 	.byte	0x04, 0x17
        /*009a*/ 	.short	(.L_36 - .L_35)
.L_35:
        /*009c*/ 	.word	0x00000000
        /*00a0*/ 	.short	0x0004
        /*00a2*/ 	.short	0x001c
        /*00a4*/ 	.byte	0x00, 0xf0, 0x11, 0x00


	//----- nvinfo : EIATTR_KPARAM_INFO
	.align		4
.L_36:
        /*00a8*/ 	.byte	0x04, 0x17
        /*00aa*/ 	.short	(.L_38 - .L_37)
.L_37:
        /*00ac*/ 	.word	0x00000000
        /*00b0*/ 	.short	0x0003
        /*00b2*/ 	.short	0x0018
        /*00b4*/ 	.byte	0x00, 0xf0, 0x11, 0x00


	//----- nvinfo : EIATTR_KPARAM_INFO
	.align		4
.L_38:
        /*00b8*/ 	.byte	0x04, 0x17
        /*00ba*/ 	.short	(.L_40 - .L_39)
.L_39:
        /*00bc*/ 	.word	0x00000000
        /*00c0*/ 	.short	0x0002
        /*00c2*/ 	.short	0x0010
        /*00c4*/ 	.byte	0x00, 0xf4, 0x21, 0x00


	//----- nvinfo : EIATTR_KPARAM_INFO
	.align		4
.L_40:
        /*00c8*/ 	.byte	0x04, 0x17
        /*00ca*/ 	.short	(.L_42 - .L_41)
.L_41:
        /*00cc*/ 	.word	0x00000000
        /*00d0*/ 	.short	0x0001
        /*00d2*/ 	.short	0x0008
        /*00d4*/ 	.byte	0x00, 0xf4, 0x21, 0x00


	//----- nvinfo : EIATTR_KPARAM_INFO
	.align		4
.L_42:
        /*00d8*/ 	.byte	0x04, 0x17
        /*00da*/ 	.short	(.L_44 - .L_43)
.L_43:
        /*00dc*/ 	.word	0x00000000
        /*00e0*/ 	.short	0x0000
        /*00e2*/ 	.short	0x0000
        /*00e4*/ 	.byte	0x00, 0xf4, 0x21, 0x00


	//----- nvinfo : EIATTR_AT_ENTRY_FRAGMENTS
	.align		4
.L_44:
        /*00e8*/ 	.byte	0x04, 0x4f
        /*00ea*/ 	.short	(.L_46 - .L_45)


	//   ....[0]....
.L_45:
        /*00ec*/ 	.word	0x00000004


	//----- nvinfo : EIATTR_RESERVED_SMEM_USED
	.align		4
.L_46:
        /*00f0*/ 	.byte	0x01, 0x41
	.zero		2


	//----- nvinfo : EIATTR_SPARSE_MMA_MASK
	.align		4
        /*00f4*/ 	.byte	0x03, 0x50
        /*00f6*/ 	.short	0x0000


	//----- nvinfo : EIATTR_TCGEN05_1CTA_USED
	.align		4
        /*00f8*/ 	.byte	0x01, 0x51
	.zero		2


	//----- nvinfo : EIATTR_MAXREG_COUNT
	.align		4
        /*00fc*/ 	.byte	0x03, 0x1b
        /*00fe*/ 	.short	0x00ff


	//----- nvinfo : EIATTR_NUM_BARRIERS
	.align		4
        /*0100*/ 	.byte	0x02, 0x4c
        /*0102*/ 	.byte	0x01
	.zero		1


	//----- nvinfo : EIATTR_INT_WARP_WIDE_INSTR_OFFSETS
	.align		4
        /*0104*/ 	.byte	0x04, 0x31
        /*0106*/ 	.short	(.L_48 - .L_47)


	//   ....[0]....
.L_47:
        /*0108*/ 	.word	0x00003830


	//   ....[1]....
        /*010c*/ 	.word	0x00003840


	//   ....[2]....
        /*0110*/ 	.word	0x00005040


	//   ....[3]....
        /*0114*/ 	.word	0x0000c280


	//   ....[4]....
        /*0118*/ 	.word	0x0000c2d0


	//----- nvinfo : EIATTR_COOP_GROUP_MASK_REGIDS
	.align		4
.L_48:
        /*011c*/ 	.byte	0x04, 0x29
        /*011e*/ 	.short	(.L_50 - .L_49)


	//   ....[0]....
.L_49:
        /*0120*/ 	.word	0xffffffff


	//   ....[1]....
        /*0124*/ 	.word	0xffffffff


	//   ....[2]....
        /*0128*/ 	.word	0xffffffff


	//   ....[3]....
        /*012c*/ 	.word	0xffffffff


	//----- nvinfo : EIATTR_COOP_GROUP_INSTR_OFFSETS
	.align		4
.L_50:
        /*0130*/ 	.byte	0x04, 0x28
        /*0132*/ 	.short	(.L_52 - .L_51)


	//   ....[0]....
.L_51:
        /*0134*/ 	.word	0x00000070


	//   ....[1]....
        /*0138*/ 	.word	0x00000330


	//   ....[2]....
        /*013c*/ 	.word	0x0000c110


	//   ....[3]....
        /*0140*/ 	.word	0x0000c380


	//----- nvinfo : EIATTR_VRC_CTA_INIT_COUNT
	.align		4
.L_52:
        /*0144*/ 	.byte	0x02, 0x4a
        /*0146*/ 	.byte	0x80
	.zero		1


	//----- nvinfo : EIATTR_MBARRIER_INSTR_OFFSETS
	.align		4
        /*0148*/ 	.byte	0x04, 0x39
        /*014a*/ 	.short	(.L_54 - .L_53)


	//   ....[0]....
.L_53:
        /*014c*/ 	.word	0x000039a0
        /*0150*/ 	.word	0x000000ff
        /*0154*/ 	.word	0x00000000
        /*0158*/ 	.short	0x0100
        /*015a*/ 	.byte	0x0f
	.zero		1


	//   ....[1]....
        /*015c*/ 	.word	0x00005070
        /*0160*/ 	.word	0x000000ff
        /*0164*/ 	.word	0x0000a008
        /*0168*/ 	.short	0x0100
        /*016a*/ 	.byte	0x0d
	.zero		1


	//   ....[2]....
        /*016c*/ 	.word	0x00006630
        /*0170*/ 	.word	0x000000ff
        /*0174*/ 	.word	0x00000000
        /*0178*/ 	.short	0x010a
        /*017a*/ 	.byte	0x0f
	.zero		1


	//   ....[3]....
        /*017c*/ 	.word	0x00007db0
        /*0180*/ 	.word	0x000000ff
        /*0184*/ 	.word	0x00000000
        /*0188*/ 	.short	0x010a
        /*018a*/ 	.byte	0x0f
	.zero		1


	//   ....[4]....
        /*018c*/ 	.word	0x00007ee0
        /*0190*/ 	.word	0x000000ff
        /*0194*/ 	.word	0x0000a000
        /*0198*/ 	.short	0x0108
        /*019a*/ 	.byte	0x0d
	.zero		1


	//   ....[5]....
        /*019c*/ 	.word	0x00008010
        /*01a0*/ 	.word	0x000000ff
        /*01a4*/ 	.word	0x0000a008
        /*01a8*/ 	.short	0x0108
        /*01aa*/ 	.byte	0x0d
	.zero		1


	//   ....[6]....
        /*01ac*/ 	.word	0x0000c3a0
        /*01b0*/ 	.word	0x000000ff
        /*01b4*/ 	.word	0x00000000
        /*01b8*/ 	.short	0x010a
        /*01ba*/ 	.byte	0x0f
	.zero		1


	//   ....[7]....
        /*01bc*/ 	.word	0x0000c3d0
        /*01c0*/ 	.word	0x000000ff
        /*01c4*/ 	.word	0x00000000
        /*01c8*/ 	.short	0x010a
        /*01ca*/ 	.byte	0x0f
	.zero		1


	//----- nvinfo : EIATTR_NUM_MBARRIERS
	.align		4
.L_54:
        /*01cc*/ 	.byte	0x03, 0x38
        /*01ce*/ 	.short	0x0002


	//----- nvinfo : EIATTR_EXIT_INSTR_OFFSETS
	.align		4
        /*01d0*/ 	.byte	0x04, 0x1c
        /*01d2*/ 	.short	(.L_56 - .L_55)


	//   ....[0]....
.L_55:
        /*01d4*/ 	.word	0x0000c390


	//----- nvinfo : EIATTR_REQNTID
	.align		4
.L_56:
        /*01d8*/ 	.byte	0x04, 0x10
        /*01da*/ 	.short	(.L_58 - .L_57)
.L_57:
        /*01dc*/ 	.word	0x00000080
        /*01e0*/ 	.word	0x00000001
        /*01e4*/ 	.word	0x00000001


	//----- nvinfo : EIATTR_CRS_STACK_SIZE
	.align		4
.L_58:
        /*01e8*/ 	.byte	0x04, 0x1e
        /*01ea*/ 	.short	(.L_60 - .L_59)
.L_59:
        /*01ec*/ 	.word	0x00000000


	//----- nvinfo : EIATTR_CBANK_PARAM_SIZE
	.align		4
.L_60:
        /*01f0*/ 	.byte	0x03, 0x19
        /*01f2*/ 	.short	0x0050


	//----- nvinfo : EIATTR_PARAM_CBANK
	.align		4
        /*01f4*/ 	.byte	0x04, 0x0a
        /*01f6*/ 	.short	(.L_62 - .L_61)
	.align		4
.L_61:
        /*01f8*/ 	.word	index@(.nv.constant0.matmul_kernel)
        /*01fc*/ 	.short	0x0380
        /*01fe*/ 	.short	0x0050


	//----- nvinfo : EIATTR_SW_WAR
	.align		4
.L_62:
        /*0200*/ 	.byte	0x04, 0x36
        /*0202*/ 	.short	(.L_64 - .L_63)
.L_63:
        /*0204*/ 	.word	0x00000008
.L_64:


//--------------------- .nv.compat                --------------------------
	.section	.nv.compat,"",@"SHT_CUDA_COMPAT_INFO"
	.align	4
        /*0000*/ 	.byte	0x02, 0x02, 0x02, 0x00, 0x02, 0x05, 0x05, 0x00, 0x02, 0x03, 0x00, 0x00, 0x02, 0x06, 0x01, 0x00


//--------------------- .nv.callgraph             --------------------------
	.section	.nv.callgraph,"",@"SHT_CUDA_CALLGRAPH"
	.align	4
	.sectionentsize	8
	.align		4
        /*0000*/ 	.word	0x00000000
	.align		4
        /*0004*/ 	.word	0xffffffff
	.align		4
        /*0008*/ 	.word	0x00000000
	.align		4
        /*000c*/ 	.word	0xfffffffe
	.align		4
        /*0010*/ 	.word	0x00000000
	.align		4
        /*0014*/ 	.word	0xfffffffd
	.align		4
        /*0018*/ 	.word	0x00000000
	.align		4
        /*001c*/ 	.word	0xfffffffc


//--------------------- .text.matmul_kernel       --------------------------
	.section	.text.matmul_kernel,"ax",@progbits
	.align	128
        .global         matmul_kernel
        .type           matmul_kernel,@function
        .size           matmul_kernel,(.L_x_20 - matmul_kernel)
        .other          matmul_kernel,@"STO_CUDA_ENTRY STV_DEFAULT"
matmul_kernel:
.text.matmul_kernel:
[----:B------:R-:W0:Y:S01]  /*0000*/  LDC R1, c[0x0][0x37c] ;  /* 0x0000df00ff017b82 */ /* 0x000e220000000800 */
[----:B------:R-:W1:Y:S01]  /*0010*/  S2R R132, SR_TID.X ;  /* 0x0000000000847919 */ /* 0x000e620000002100 */
[----:B------:R-:W2:Y:S01]  /*0020*/  LDCU.64 UR26, c[0x0][0x358] ;  /* 0x00006b00ff1a77ac */ /* 0x000ea20008000a00 */
[----:B-1----:R-:W-:-:S13]  /*0030*/  ISETP.GE.U32.AND P0, PT, R132, 0x20, PT ;  /* 0x000000208400780c */ /* 0x002fda0003f06070 */
[----:B------:R-:W-:Y:S02]  /*0040*/  VOTEU.ANY UP0, P0 ;  /* 0x0000000000ff7886 */ /* 0x000fe40000000100 */
[----:B0-2---:R-:W-:Y:S05]  /*0050*/  BRA.U UP0, `(.L_x_0) ;  /* 0x0000000100b87547 */ /* 0x005fea000b800000 */
[----:B------:R-:W0:Y:S01]  /*0060*/  S2UR UR6, SR_CgaCtaId ;  /* 0x00000000000679c3 */ /* 0x000e220000008800 */
[----:B------:R-:W-:Y:S01]  /*0070*/  NOP ;  /* 0x0000000000007918 */ /* 0x000fe20000000000 */
[----:B------:R-:W-:Y:S02]  /*0080*/  UMOV UR4, 0x40 ;  /* 0x0000004000047882 */ /* 0x000fe40000000000 */
[----:B0-----:R-:W-:-:S09]  /*0090*/  ULEA UR4, UR6, UR4, 0x18 ;  /* 0x0000000406047291 */ /* 0x001fd2000f8ec0ff */
[----:B------:R-:W0:Y:S01]  /*00a0*/  LDS.U8 R0, [UR4] ;  /* 0x00000004ff007984 */ /* 0x000e220008000000 */
[----:B------:R-:W-:Y:S02]  /*00b0*/  UMOV UR4, 0x400 ;  /* 0x0000040000047882 */ /* 0x000fe40000000000 */
[----:B------:R-:W-:Y:S01]  /*00c0*/  ULEA UR4, UR6, UR4, 0x18 ;  /* 0x0000000406047291 */ /* 0x000fe2000f8ec0ff */
[----:B0-----:R-:W-:-:S13]  /*00d0*/  ISETP.NE.AND P0, PT, R0, RZ, PT ;  /* 0x000000ff0000720c */ /* 0x001fda0003f05270 */
[----:B------:R-:W-:Y:S05]  /*00e0*/  @P0 BRA `(.L_x_1) ;  /* 0x00000000007c0947 */ /* 0x000fea0003800000 */
[----:B------:R-:W-:-:S13]  /*00f0*/  ELECT P0, URZ, PT ;  /* 0x0000000000ff782f */ /* 0x000fda0003800000 */
[----:B------:R-:W-:Y:S05]  /*0100*/  @!P0 BRA `(.L_x_2) ;  /* 0x0000000000848947 */ /* 0x000fea0003800000 */
[----:B------:R-:W-:Y:S01]  /*0110*/  UMOV UR5, 0x8 ;  /* 0x0000000800057882 */ /* 0x000fe20000000000 */
[----:B------:R-:W-:Y:S02]  /*0120*/  IMAD.MOV.U32 R4, RZ, RZ, 0x1 ;  /* 0x00000001ff047424 */ /* 0x000fe400078e00ff */
[----:B------:R-:W-:Y:S02]  /*0130*/  IMAD.MOV.U32 R5, RZ, RZ, 0xff ;  /* 0x000000ffff057424 */ /* 0x000fe400078e00ff */
[----:B------:R-:W-:Y:S04]  /*0140*/  DEPBAR.LE SB0, 0x36 ;  /* 0x00008d800000791a */ /* 0x000fe80000000000 */
[----:B------:R-:W0:Y:S02]  /*0150*/  UTCATOMSWS.FIND_AND_SET.ALIGN UP1, UR5, UR5 ;  /* 0x00000005000575e3 */ /* 0x000e240008020800 */
[----:B0-----:R-:W-:-:S04]  /*0160*/  PLOP3.LUT P0, PT, PT, PT, UP1, 0x80, 0x8 ;  /* 0x000000000008781c */ /* 0x001fc80003f0f018 */
[----:B------:R-:W-:-:S04]  /*0170*/  SEL R0, RZ, 0xffffffff, !P0 ;  /* 0xffffffffff007807 */ /* 0x000fc80004000000 */
[----:B------:R-:W-:Y:S01]  /*0180*/  ISETP.NE.AND P0, PT, R0, RZ, PT ;  /* 0x000000ff0000720c */ /* 0x000fe20003f05270 */
[----:B------:R-:W-:-:S12]  /*0190*/  IMAD.U32 R0, RZ, RZ, UR5 ;  /* 0x00000005ff007e24 */ /* 0x000fd8000f8e00ff */
[----:B------:R-:W-:Y:S05]  /*01a0*/  @P0 BRA `(.L_x_3) ;  /* 0x0000000000240947 */ /* 0x000fea0003800000 */
.L_x_4:
[----:B------:R-:W-:Y:S05]  /*01b0*/  NANOSLEEP 0x64 ;  /* 0x000000640000795d */ /* 0x000fea0003800000 */
[----:B------:R-:W-:-:S05]  /*01c0*/  UMOV UR5, 0x8 ;  /* 0x0000000800057882 */ /* 0x000fca0000000000 */
[----:B------:R-:W-:Y:S04]  /*01d0*/  DEPBAR.LE SB0, 0x36 ;  /* 0x00008d800000791a */ /* 0x000fe80000000000 */
[----:B------:R-:W0:Y:S02]  /*01e0*/  UTCATOMSWS.FIND_AND_SET.ALIGN UP1, UR5, UR5 ;  /* 0x00000005000575e3 */ /* 0x000e240008020800 */
[----:B0-----:R-:W-:-:S04]  /*01f0*/  PLOP3.LUT P0, PT, PT, PT, UP1, 0x80, 0x8 ;  /* 0x000000000008781c */ /* 0x001fc80003f0f018 */
[----:B------:R-:W-:-:S04]  /*0200*/  SEL R0, RZ, 0xffffffff, !P0 ;  /* 0xffffffffff007807 */ /* 0x000fc80004000000 */
[----:B------:R-:W-:Y:S01]  /*0210*/  ISETP.NE.AND P0, PT, R0, RZ, PT ;  /* 0x000000ff0000720c */ /* 0x000fe20003f05270 */
[----:B------:R-:W-:-:S12]  /*0220*/  IMAD.U32 R0, RZ, RZ, UR5 ;  /* 0x00000005ff007e24 */ /* 0x000fd8000f8e00ff */
[----:B------:R-:W-:Y:S05]  /*0230*/  @!P0 BRA `(.L_x_4) ;  /* 0xfffffffc00dc8947 */ /* 0x000fea000383ffff */
.L_x_3:
[C---:B------:R-:W-:Y:S01]  /*0240*/  VIADD R3, R0.reuse, 0x10 ;  /* 0x0000001000037836 */ /* 0x040fe20000000000 */
[----:B------:R-:W-:Y:S01]  /*0250*/  UMOV UR5, 0x50 ;  /* 0x0000005000057882 */ /* 0x000fe20000000000 */
[----:B------:R-:W-:Y:S01]  /*0260*/  SHF.L.U32 R2, R5, R0, RZ ;  /* 0x0000000005027219 */ /* 0x000fe200000006ff */
[----:B------:R-:W-:Y:S01]  /*0270*/  ULEA UR5, UR6, UR5, 0x18 ;  /* 0x0000000506057291 */ /* 0x000fe2000f8ec0ff */
[----:B------:R-:W-:Y:S01]  /*0280*/  IMAD.SHL.U32 R0, R0, 0x20, RZ ;  /* 0x0000002000007824 */ /* 0x000fe200078e00ff */
[----:B------:R-:W-:-:S04]  /*0290*/  SHF.L.U32 R3, R4, R3, RZ ;  /* 0x0000000304037219 */ /* 0x000fc800000006ff */
[----:B------:R-:W-:-:S05]  /*02a0*/  LOP3.LUT R2, R3, R2, RZ, 0xfc, !PT ;  /* 0x0000000203027212 */ /* 0x000fca00078efcff */
[----:B------:R0:W-:Y:S04]  /*02b0*/  ATOMS.OR RZ, [UR5], R2 ;  /* 0x00000002ffff798c */ /* 0x0001e8000b000005 */
[----:B------:R0:W-:Y:S01]  /*02c0*/  STS [UR4], R0 ;  /* 0x00000000ff007988 */ /* 0x0001e20008000804 */
[----:B------:R-:W-:Y:S05]  /*02d0*/  BRA `(.L_x_2) ;  /* 0x0000000000107947 */ /* 0x000fea0003800000 */
.L_x_1:
[----:B------:R-:W-:Y:S01]  /*02e0*/  IMAD.MOV.U32 R0, RZ, RZ, -0x1 ;  /* 0xffffffffff007424 */ /* 0x000fe200078e00ff */
[----:B------:R-:W-:-:S04]  /*02f0*/  MOV R2, 0x320 ;  /* 0x0000032000027802 */ /* 0x000fc80000000f00 */
[----:B------:R0:W-:Y:S03]  /*0300*/  STS [UR4], R0 ;  /* 0x00000000ff007988 */ /* 0x0001e60008000804 */
[----:B0-----:R-:W-:Y:S05]  /*0310*/  CALL.REL.NOINC `($__internal_1_$__cuda_sm10x_tcgen05_guardrail_trap_phase_invalid_during_alloc) ;  /* 0x000000c000447944 */ /* 0x001fea0003c00000 */
.L_x_2:
[----:B------:R-:W-:Y:S05]  /*0320*/  WARPSYNC.ALL ;  /* 0x0000000000007948 */ /* 0x000fea0003800000 */
[----:B------:R-:W-:Y:S01]  /*0330*/  NOP ;  /* 0x0000000000007918 */ /* 0x000fe20000000000 */
.L_x_0:
[----:B------:R-:W1:Y:S01]  /*0340*/  LDC.64 R68, c[0x0][0x398] ;  /* 0x0000e600ff447b82 */ /* 0x000e620000000a00 */
[----:B------:R-:W2:Y:S01]  /*0350*/  S2R R5, SR_CTAID.X ;  /* 0x0000000000057919 */ /* 0x000ea20000002500 */
[----:B------:R-:W-:Y:S01]  /*0360*/  LOP3.LUT R14, R132, 0x3f, RZ, 0xc0, !PT ;  /* 0x0000003f840e7812 */ /* 0x000fe200078ec0ff */
[----:B------:R-:W-:Y:S01]  /*0370*/  UMOV UR13, 0x400 ;  /* 0x00000400000d7882 */ /* 0x000fe20000000000 */
[----:B------:R-:W-:Y:S01]  /*0380*/  SHF.R.U32.HI R67, RZ, 0x5, R132 ;  /* 0x00000005ff437819 */ /* 0x000fe20000011684 */
[----:B------:R-:W-:Y:S01]  /*0390*/  UMOV UR6, 0x1 ;  /* 0x0000000100067882 */ /* 0x000fe20000000000 */
[----:B------:R-:W-:Y:S01]  /*03a0*/  PRMT R133, RZ, 0x7610, R133 ;  /* 0x00007610ff857816 */ /* 0x000fe20000000085 */
[----:B------:R-:W3:Y:S01]  /*03b0*/  LDCU.128 UR8, c[0x0][0x380] ;  /* 0x00007000ff0877ac */ /* 0x000ee20008000c00 */
[----:B------:R-:W4:Y:S08]  /*03c0*/  S2UR UR4, SR_CgaCtaId ;  /* 0x00000000000479c3 */ /* 0x000f300000008800 */
[----:B------:R-:W5:Y:S01]  /*03d0*/  LDC.64 R168, c[0x0][0x3a8] ;  /* 0x0000ea00ffa87b82 */ /* 0x000f620000000a00 */
[----:B01----:R-:W-:Y:S01]  /*03e0*/  VIADD R0, R69, 0xff ;  /* 0x000000ff45007836 */ /* 0x003fe20000000000 */
[----:B------:R-:W-:-:S04]  /*03f0*/  IABS R11, R68 ;  /* 0x00000044000b7213 */ /* 0x000fc80000000000 */
[----:B------:R-:W-:Y:S01]  /*0400*/  SHF.R.S32.HI R3, RZ, 0x1f, R0 ;  /* 0x0000001fff037819 */ /* 0x000fe20000011400 */
[----:B----4-:R-:W-:-:S03]  /*0410*/  ULEA UR13, UR4, UR13, 0x18 ;  /* 0x0000000d040d7291 */ /* 0x010fc6000f8ec0ff */
[----:B------:R-:W-:Y:S02]  /*0420*/  LEA.HI R3, R3, R0, RZ, 0x8 ;  /* 0x0000000003037211 */ /* 0x000fe400078f40ff */
[----:B--2---:R-:W-:Y:S01]  /*0430*/  IABS R8, R5 ;  /* 0x0000000500087213 */ /* 0x004fe20000000000 */
[----:B------:R-:W-:Y:S01]  /*0440*/  UIADD3 UR15, UPT, UPT, UR13, 0xa000, URZ ;  /* 0x0000a0000d0f7890 */ /* 0x000fe2000fffe0ff */
[----:B------:R-:W-:-:S05]  /*0450*/  SHF.R.S32.HI R3, RZ, 0x8, R3 ;  /* 0x00000008ff037819 */ /* 0x000fca0000011403 */
[----:B------:R-:W-:-:S05]  /*0460*/  IMAD.SHL.U32 R4, R3, 0x8, RZ ;  /* 0x0000000803047824 */ /* 0x000fca00078e00ff */
[-C--:B------:R-:W-:Y:S02]  /*0470*/  IABS R7, R4.reuse ;  /* 0x0000000400077213 */ /* 0x080fe40000000000 */
[----:B------:R-:W-:Y:S02]  /*0480*/  IABS R10, R4 ;  /* 0x00000004000a7213 */ /* 0x000fe40000000000 */
[----:B------:R-:W0:Y:S08]  /*0490*/  I2F.RP R0, R7 ;  /* 0x0000000700007306 */ /* 0x000e300000209400 */
[----:B0-----:R-:W0:Y:S02]  /*04a0*/  MUFU.RCP R0, R0 ;  /* 0x0000000000007308 */ /* 0x001e240000001000 */
[----:B0-----:R-:W-:-:S02]  /*04b0*/  VIADD R2, R0, 0xffffffe ;  /* 0x0ffffffe00027836 */ /* 0x001fc40000000000 */
[----:B------:R-:W-:-:S04]  /*04c0*/  IMAD.MOV R0, RZ, RZ, -R10 ;  /* 0x000000ffff007224 */ /* 0x000fc800078e0a0a */
[----:B------:R0:W1:Y:S02]  /*04d0*/  F2I.FTZ.U32.TRUNC.NTZ R3, R2 ;  /* 0x0000000200037305 */ /* 0x000064000021f000 */
[----:B0-----:R-:W-:Y:S02]  /*04e0*/  IMAD.MOV.U32 R2, RZ, RZ, RZ ;  /* 0x000000ffff027224 */ /* 0x001fe400078e00ff */
[----:B-1----:R-:W-:-:S04]  /*04f0*/  IMAD.MOV R6, RZ, RZ, -R3 ;  /* 0x000000ffff067224 */ /* 0x002fc800078e0a03 */
[----:B------:R-:W-:Y:S02]  /*0500*/  IMAD R9, R6, R7, RZ ;  /* 0x0000000706097224 */ /* 0x000fe400078e02ff */
[----:B------:R-:W-:Y:S02]  /*0510*/  IMAD.MOV.U32 R6, RZ, RZ, R8 ;  /* 0x000000ffff067224 */ /* 0x000fe400078e0008 */
[----:B------:R-:W-:-:S06]  /*0520*/  IMAD.HI.U32 R3, R3, R9, R2 ;  /* 0x0000000903037227 */ /* 0x000fcc00078e0002 */
[----:B------:R-:W-:-:S04]  /*0530*/  IMAD.HI.U32 R3, R3, R6, RZ ;  /* 0x0000000603037227 */ /* 0x000fc800078e00ff */
[----:B------:R-:W-:Y:S01]  /*0540*/  IMAD R0, R3, R0, R6 ;  /* 0x0000000003007224 */ /* 0x000fe200078e0206 */
[----:B------:R-:W-:Y:S04]  /*0550*/  BAR.SYNC.DEFER_BLOCKING 0x0 ;  /* 0x0000000000007b1d */ /* 0x000fe80000010000 */
[----:B------:R-:W-:-:S13]  /*0560*/  ISETP.GT.U32.AND P1, PT, R7, R0, PT ;  /* 0x000000000700720c */ /* 0x000fda0003f24070 */
[----:B------:R-:W-:Y:S02]  /*0570*/  @!P1 IMAD.IADD R0, R0, 0x1, -R7 ;  /* 0x0000000100009824 */ /* 0x000fe400078e0a07 */
[----:B------:R-:W-:Y:S01]  /*0580*/  @!P1 VIADD R3, R3, 0x1 ;  /* 0x0000000103039836 */ /* 0x000fe20000000000 */
[----:B------:R-:W-:Y:S02]  /*0590*/  ISETP.NE.AND P1, PT, R4, RZ, PT ;  /* 0x000000ff0400720c */ /* 0x000fe40003f25270 */
[----:B------:R-:W-:Y:S02]  /*05a0*/  ISETP.GE.U32.AND P0, PT, R0, R7, PT ;  /* 0x000000070000720c */ /* 0x000fe40003f06070 */
[----:B------:R-:W-:-:S04]  /*05b0*/  LOP3.LUT R0, R5, R4, RZ, 0x3c, !PT ;  /* 0x0000000405007212 */ /* 0x000fc800078e3cff */
[----:B------:R-:W-:Y:S01]  /*05c0*/  ISETP.GE.AND P2, PT, R0, RZ, PT ;  /* 0x000000ff0000720c */ /* 0x000fe20003f46270 */
[----:B------:R-:W-:-:S06]  /*05d0*/  VIADD R0, R68, 0x3f ;  /* 0x0000003f44007836 */ /* 0x000fcc0000000000 */
[----:B------:R-:W-:-:S04]  /*05e0*/  @P0 VIADD R3, R3, 0x1 ;  /* 0x0000000103030836 */ /* 0x000fc80000000000 */
[----:B------:R-:W-:Y:S01]  /*05f0*/  IMAD.MOV.U32 R2, RZ, RZ, R3 ;  /* 0x000000ffff027224 */ /* 0x000fe200078e0003 */
[----:B------:R-:W-:-:S03]  /*0600*/  SHF.R.S32.HI R3, RZ, 0x1f, R0 ;  /* 0x0000001fff037819 */ /* 0x000fc60000011400 */
[----:B------:R-:W-:Y:S01]  /*0610*/  @!P2 IMAD.MOV R2, RZ, RZ, -R2 ;  /* 0x000000ffff02a224 */ /* 0x000fe200078e0a02 */
[----:B------:R-:W-:Y:S02]  /*0620*/  @!P1 LOP3.LUT R2, RZ, R4, RZ, 0x33, !PT ;  /* 0x00000004ff029212 */ /* 0x000fe400078e33ff */
[----:B------:R-:W-:-:S03]  /*0630*/  LEA.HI R3, R3, R0, RZ, 0x6 ;  /* 0x0000000003037211 */ /* 0x000fc600078f30ff */
[----:B------:R-:W-:Y:S02]  /*0640*/  IMAD.SHL.U32 R8, R2, 0x8, RZ ;  /* 0x0000000802087824 */ /* 0x000fe400078e00ff */
[----:B------:R-:W-:-:S03]  /*0650*/  IMAD.MOV R2, RZ, RZ, -R2 ;  /* 0x000000ffff027224 */ /* 0x000fc600078e0a02 */
[----:B------:R-:W-:Y:S01]  /*0660*/  LEA.HI.SX32 R3, R3, -R8, 0x1a ;  /* 0x8000000803037211 */ /* 0x000fe200078fd2ff */
[----:B------:R-:W-:-:S03]  /*0670*/  IMAD R10, R4, R2, R5 ;  /* 0x00000002040a7224 */ /* 0x000fc600078e0205 */
[----:B------:R-:W-:Y:S02]  /*0680*/  VIMNMX R13, PT, PT, R3, 0x8, PT ;  /* 0x00000008030d7848 */ /* 0x000fe40003fe0100 */
[----:B------:R-:W-:Y:S02]  /*0690*/  IABS R9, R10 ;  /* 0x0000000a00097213 */ /* 0x000fe40000000000 */
[-C--:B------:R-:W-:Y:S02]  /*06a0*/  IABS R7, R13.reuse ;  /* 0x0000000d00077213 */ /* 0x080fe40000000000 */
[----:B------:R-:W-:Y:S02]  /*06b0*/  IABS R4, R13 ;  /* 0x0000000d00047213 */ /* 0x000fe40000000000 */
[----:B------:R-:W0:Y:S08]  /*06c0*/  I2F.RP R0, R7 ;  /* 0x0000000700007306 */ /* 0x000e300000209400 */
[----:B0-----:R-:W0:Y:S02]  /*06d0*/  MUFU.RCP R0, R0 ;  /* 0x0000000000007308 */ /* 0x001e240000001000 */
[----:B0-----:R-:W-:-:S02]  /*06e0*/  VIADD R3, R0, 0xffffffe ;  /* 0x0ffffffe00037836 */ /* 0x001fc40000000000 */
[----:B------:R-:W-:-:S04]  /*06f0*/  IMAD.MOV R0, RZ, RZ, -R4 ;  /* 0x000000ffff007224 */ /* 0x000fc800078e0a04 */
[----:B------:R-:W0:Y:S08]  /*0700*/  I2F.RP R4, R11 ;  /* 0x0000000b00047306 */ /* 0x000e300000209400 */
[----:B------:R-:W1:Y:S08]  /*0710*/  F2I.FTZ.U32.TRUNC.NTZ R3, R3 ;  /* 0x0000000300037305 */ /* 0x000e70000021f000 */
[----:B0-----:R-:W0:Y:S01]  /*0720*/  MUFU.RCP R4, R4 ;  /* 0x0000000400047308 */ /* 0x001e220000001000 */
[----:B-1----:R-:W-:-:S04]  /*0730*/  IMAD.MOV R6, RZ, RZ, -R3 ;  /* 0x000000ffff067224 */ /* 0x002fc800078e0a03 */
[----:B------:R-:W-:-:S04]  /*0740*/  IMAD.MOV.U32 R2, RZ, RZ, R6 ;  /* 0x000000ffff027224 */ /* 0x000fc800078e0006 */
[----:B------:R-:W-:Y:S02]  /*0750*/  IMAD R5, R2, R7, RZ ;  /* 0x0000000702057224 */ /* 0x000fe400078e02ff */
[----:B------:R-:W-:-:S04]  /*0760*/  IMAD.MOV.U32 R2, RZ, RZ, RZ ;  /* 0x000000ffff027224 */ /* 0x000fc800078e00ff */
[----:B------:R-:W-:Y:S01]  /*0770*/  IMAD.HI.U32 R2, R3, R5, R2 ;  /* 0x0000000503027227 */ /* 0x000fe200078e0002 */
[----:B------:R-:W-:-:S03]  /*0780*/  IABS R3, R69 ;  /* 0x0000004500037213 */ /* 0x000fc60000000000 */
[----:B0-----:R-:W-:Y:S01]  /*0790*/  VIADD R5, R4, 0xffffffe ;  /* 0x0ffffffe04057836 */ /* 0x001fe20000000000 */
[----:B------:R-:W0:Y:S01]  /*07a0*/  I2F.RP R6, R3 ;  /* 0x0000000300067306 */ /* 0x000e220000209400 */
[----:B------:R-:W-:-:S04]  /*07b0*/  IMAD.HI.U32 R2, R2, R9, RZ ;  /* 0x0000000902027227 */ /* 0x000fc800078e00ff */
[----:B------:R-:W-:Y:S02]  /*07c0*/  IMAD R0, R2, R0, R9 ;  /* 0x0000000002007224 */ /* 0x000fe400078e0209 */
[----:B------:R-:W-:Y:S01]  /*07d0*/  IMAD.MOV.U32 R4, RZ, RZ, RZ ;  /* 0x000000ffff047224 */ /* 0x000fe200078e00ff */
[----:B------:R-:W1:Y:S02]  /*07e0*/  F2I.FTZ.U32.TRUNC.NTZ R5, R5 ;  /* 0x0000000500057305 */ /* 0x000e64000021f000 */
[----:B------:R-:W-:-:S06]  /*07f0*/  ISETP.GT.U32.AND P1, PT, R7, R0, PT ;  /* 0x000000000700720c */ /* 0x000fcc0003f24070 */
[----:B0-----:R-:W0:Y:S07]  /*0800*/  MUFU.RCP R6, R6 ;  /* 0x0000000600067308 */ /* 0x001e2e0000001000 */
[----:B------:R-:W-:Y:S02]  /*0810*/  @!P1 IMAD.IADD R0, R0, 0x1, -R7 ;  /* 0x0000000100009824 */ /* 0x000fe400078e0a07 */
[----:B------:R-:W-:Y:S01]  /*0820*/  @!P1 VIADD R2, R2, 0x1 ;  /* 0x0000000102029836 */ /* 0x000fe20000000000 */
[----:B------:R-:W-:-:S02]  /*0830*/  ISETP.NE.AND P1, PT, R13, RZ, PT ;  /* 0x000000ff0d00720c */ /* 0x000fc40003f25270 */
[----:B------:R-:W-:Y:S02]  /*0840*/  ISETP.GE.U32.AND P0, PT, R0, R7, PT ;  /* 0x000000070000720c */ /* 0x000fe40003f06070 */
[----:B------:R-:W-:-:S04]  /*0850*/  LOP3.LUT R0, R10, R13, RZ, 0x3c, !PT ;  /* 0x0000000d0a007212 */ /* 0x000fc800078e3cff */
[----:B------:R-:W-:-:S07]  /*0860*/  ISETP.GE.AND P2, PT, R0, RZ, PT ;  /* 0x000000ff0000720c */ /* 0x000fce0003f46270 */
[----:B------:R-:W-:-:S04]  /*0870*/  @P0 VIADD R2, R2, 0x1 ;  /* 0x0000000102020836 */ /* 0x000fc80000000000 */
[----:B------:R-:W-:Y:S02]  /*0880*/  IMAD.MOV.U32 R12, RZ, RZ, R2 ;  /* 0x000000ffff0c7224 */ /* 0x000fe400078e0002 */
[----:B-1----:R-:W-:Y:S02]  /*0890*/  IMAD.MOV R2, RZ, RZ, -R5 ;  /* 0x000000ffff027224 */ /* 0x002fe400078e0a05 */
[----:B------:R-:W-:Y:S01]  /*08a0*/  @!P2 IMAD.MOV R12, RZ, RZ, -R12 ;  /* 0x000000ffff0ca224 */ /* 0x000fe200078e0a0c */
[----:B------:R-:W-:Y:S02]  /*08b0*/  @!P1 LOP3.LUT R12, RZ, R13, RZ, 0x33, !PT ;  /* 0x0000000dff0c9212 */ /* 0x000fe400078e33ff */
[----:B------:R-:W-:-:S03]  /*08c0*/  ISETP.NE.AND P2, PT, R68, RZ, PT ;  /* 0x000000ff4400720c */ /* 0x000fc60003f45270 */
[----:B------:R-:W-:-:S04]  /*08d0*/  IMAD.MOV R0, RZ, RZ, -R12 ;  /* 0x000000ffff007224 */ /* 0x000fc800078e0a0c */
[----:B------:R-:W-:-:S04]  /*08e0*/  IMAD R0, R13, R0, R10 ;  /* 0x000000000d007224 */ /* 0x000fc800078e020a */
[----:B------:R-:W-:Y:S02]  /*08f0*/  IMAD.IADD R7, R8, 0x1, R0 ;  /* 0x0000000108077824 */ /* 0x000fe400078e0200 */
[----:B0-----:R-:W-:Y:S02]  /*0900*/  VIADD R8, R6, 0xffffffe ;  /* 0x0ffffffe06087836 */ /* 0x001fe40000000000 */
[----:B------:R-:W-:Y:S02]  /*0910*/  IMAD.MOV.U32 R0, RZ, RZ, R2 ;  /* 0x000000ffff007224 */ /* 0x000fe400078e0002 */
[----:B------:R0:W1:Y:S01]  /*0920*/  F2I.FTZ.U32.TRUNC.NTZ R9, R8 ;  /* 0x0000000800097305 */ /* 0x000062000021f000 */
[----:B------:R-:W-:Y:S02]  /*0930*/  IMAD R2, R7, 0x40, R14 ;  /* 0x0000004007027824 */ /* 0x000fe400078e020e */
[----:B------:R-:W-:Y:S02]  /*0940*/  IMAD R7, R0, R11, RZ ;  /* 0x0000000b00077224 */ /* 0x000fe400078e02ff */
[----:B------:R-:W-:Y:S01]  /*0950*/  IMAD.SHL.U32 R0, R12, 0x100, RZ ;  /* 0x000001000c007824 */ /* 0x000fe200078e00ff */
[----:B------:R-:W-:Y:S01]  /*0960*/  IABS R20, R2 ;  /* 0x0000000200147213 */ /* 0x000fe20000000000 */
[----:B------:R-:W-:Y:S01]  /*0970*/  IMAD.HI.U32 R4, R5, R7, R4 ;  /* 0x0000000705047227 */ /* 0x000fe200078e0004 */
[----:B------:R-:W-:-:S02]  /*0980*/  SHF.R.U32.HI R7, RZ, 0x5, R132 ;  /* 0x00000005ff077819 */ /* 0x000fc40000011684 */
[----:B------:R-:W-:Y:S01]  /*0990*/  ISETP.GE.AND P3, PT, R2, RZ, PT ;  /* 0x000000ff0200720c */ /* 0x000fe20003f66270 */
[----:B0-----:R-:W-:Y:S01]  /*09a0*/  IMAD.MOV.U32 R8, RZ, RZ, RZ ;  /* 0x000000ffff087224 */ /* 0x001fe200078e00ff */
[----:B------:R-:W-:Y:S01]  /*09b0*/  SGXT.U32 R7, R7, 0x2 ;  /* 0x000000020707781a */ /* 0x000fe20000000000 */
[----:B------:R-:W-:-:S03]  /*09c0*/  IMAD.HI.U32 R4, R4, R20, RZ ;  /* 0x0000001404047227 */ /* 0x000fc600078e00ff */
[----:B------:R-:W-:Y:S01]  /*09d0*/  LOP3.LUT R7, R0, R7, RZ, 0xfc, !PT ;  /* 0x0000000700077212 */ /* 0x000fe200078efcff */
[--C-:B-1----:R-:W-:Y:S02]  /*09e0*/  IMAD.MOV R6, RZ, RZ, -R9.reuse ;  /* 0x000000ffff067224 */ /* 0x102fe400078e0a09 */
[----:B------:R-:W-:Y:S01]  /*09f0*/  IMAD.MOV R4, RZ, RZ, -R4 ;  /* 0x000000ffff047224 */ /* 0x000fe200078e0a04 */
[C---:B------:R-:W-:Y:S01]  /*0a00*/  LOP3.LUT R17, R7.reuse, 0xfc, RZ, 0xfc, !PT ;  /* 0x000000fc07117812 */ /* 0x040fe200078efcff */
[----:B------:R-:W-:Y:S01]  /*0a10*/  IMAD R5, R6, R3, RZ ;  /* 0x0000000306057224 */ /* 0x000fe200078e02ff */
[----:B------:R-:W-:Y:S01]  /*0a20*/  LOP3.LUT R15, R7, 0x4, RZ, 0xfc, !PT ;  /* 0x00000004070f7812 */ /* 0x000fe200078efcff */
[----:B------:R-:W-:Y:S01]  /*0a30*/  IMAD R20, R11, R4, R20 ;  /* 0x000000040b147224 */ /* 0x000fe200078e0214 */
[----:B------:R-:W-:Y:S01]  /*0a40*/  IABS R18, R17 ;  /* 0x0000001100127213 */ /* 0x000fe20000000000 */
[----:B------:R-:W-:Y:S01]  /*0a50*/  IMAD.HI.U32 R5, R9, R5, R8 ;  /* 0x0000000509057227 */ /* 0x000fe200078e0008 */
[----:B------:R-:W-:-:S02]  /*0a60*/  IABS R10, R7 ;  /* 0x00000007000a7213 */ /* 0x000fc40000000000 */
[----:B------:R-:W-:Y:S01]  /*0a70*/  ISETP.GT.U32.AND P0, PT, R11, R20, PT ;  /* 0x000000140b00720c */ /* 0x000fe20003f04070 */
[----:B------:R-:W-:Y:S01]  /*0a80*/  IMAD.SHL.U32 R4, R67, 0x200000, RZ ;  /* 0x0020000043047824 */ /* 0x000fe200078e00ff */
[----:B------:R-:W-:Y:S01]  /*0a90*/  IABS R12, R15 ;  /* 0x0000000f000c7213 */ /* 0x000fe20000000000 */
[----:B------:R-:W-:Y:S01]  /*0aa0*/  IMAD.HI.U32 R8, R5, R18, RZ ;  /* 0x0000001205087227 */ /* 0x000fe200078e00ff */
[----:B------:R-:W-:Y:S02]  /*0ab0*/  LOP3.LUT R19, R7, 0x14, RZ, 0xfc, !PT ;  /* 0x0000001407137812 */ /* 0x000fe400078efcff */
[----:B------:R-:W-:Y:S01]  /*0ac0*/  LOP3.LUT R9, R4, 0x600000, RZ, 0xc0, !PT ;  /* 0x0060000004097812 */ /* 0x000fe200078ec0ff */
[----:B------:R-:W-:Y:S01]  /*0ad0*/  IMAD.MOV R13, RZ, RZ, -R8 ;  /* 0x000000ffff0d7224 */ /* 0x000fe200078e0a08 */
[----:B------:R-:W-:Y:S01]  /*0ae0*/  ISETP.GE.AND P1, PT, R15, RZ, PT ;  /* 0x000000ff0f00720c */ /* 0x000fe20003f26270 */
[----:B------:R-:W-:Y:S01]  /*0af0*/  IMAD.HI.U32 R4, R5, R10, RZ ;  /* 0x0000000a05047227 */ /* 0x000fe200078e00ff */
[----:B------:R-:W-:-:S02]  /*0b00*/  R2UR UR14, R9 ;  /* 0x00000000090e72ca */ /* 0x000fc400000e0000 */
[----:B------:R-:W-:Y:S01]  /*0b10*/  IABS R22, R19 ;  /* 0x0000001300167213 */ /* 0x000fe20000000000 */
[----:B------:R-:W-:Y:S01]  /*0b20*/  IMAD R18, R3, R13, R18 ;  /* 0x0000000d03127224 */ /* 0x000fe200078e0212 */
[C---:B------:R-:W-:Y:S01]  /*0b30*/  LOP3.LUT R13, R7.reuse, 0xc, RZ, 0xfc, !PT ;  /* 0x0000000c070d7812 */ /* 0x040fe200078efcff */
[----:B------:R-:W-:Y:S01]  /*0b40*/  @!P0 IMAD.IADD R20, R20, 0x1, -R11 ;  /* 0x0000000114148824 */ /* 0x000fe200078e0a0b */
[----:B------:R-:W-:Y:S01]  /*0b50*/  LOP3.LUT R15, R7, 0x10, RZ, 0xfc, !PT ;  /* 0x00000010070f7812 */ /* 0x000fe200078efcff */
[----:B------:R-:W-:Y:S01]  /*0b60*/  IMAD.HI.U32 R6, R5, R12, RZ ;  /* 0x0000000c05067227 */ /* 0x000fe200078e00ff */
[----:B------:R-:W-:Y:S02]  /*0b70*/  ISETP.GT.U32.AND P6, PT, R3, R18, PT ;  /* 0x000000120300720c */ /* 0x000fe40003fc4070 */
[----:B------:R-:W-:Y:S01]  /*0b80*/  ISETP.GT.U32.AND P0, PT, R11, R20, PT ;  /* 0x000000140b00720c */ /* 0x000fe20003f04070 */
[----:B------:R-:W-:Y:S01]  /*0b90*/  IMAD.MOV R4, RZ, RZ, -R4 ;  /* 0x000000ffff047224 */ /* 0x000fe200078e0a04 */
[----:B------:R-:W-:Y:S01]  /*0ba0*/  IABS R16, R15 ;  /* 0x0000000f00107213 */ /* 0x000fe20000000000 */
[----:B------:R-:W-:Y:S01]  /*0bb0*/  IMAD.MOV R9, RZ, RZ, -R6 ;  /* 0x000000ffff097224 */ /* 0x000fe200078e0a06 */
[----:B------:R-:W-:Y:S01]  /*0bc0*/  LOP3.LUT R21, R7, 0x1c, RZ, 0xfc, !PT ;  /* 0x0000001c07157812 */ /* 0x000fe200078efcff */
[----:B------:R-:W-:Y:S01]  /*0bd0*/  IMAD R6, R3, R4, R10 ;  /* 0x0000000403067224 */ /* 0x000fe200078e020a */
[----:B------:R-:W-:Y:S01]  /*0be0*/  LOP3.LUT R4, R7, 0x8, RZ, 0xfc, !PT ;  /* 0x0000000807047812 */ /* 0x000fe200078efcff */
[----:B------:R-:W-:Y:S01]  /*0bf0*/  IMAD R8, R3, R9, R12 ;  /* 0x0000000903087224 */ /* 0x000fe200078e020c */
[----:B------:R-:W-:-:S02]  /*0c00*/  IABS R12, R13 ;  /* 0x0000000d000c7213 */ /* 0x000fc40000000000 */
[----:B------:R-:W-:Y:S01]  /*0c10*/  IABS R10, R4 ;  /* 0x00000004000a7213 */ /* 0x000fe20000000000 */
[----:B------:R-:W-:Y:S01]  /*0c20*/  @!P6 IMAD.IADD R18, R18, 0x1, -R3 ;  /* 0x000000011212e824 */ /* 0x000fe200078e0a03 */
[----:B------:R-:W-:Y:S01]  /*0c30*/  ISETP.GT.U32.AND P4, PT, R3, R8, PT ;  /* 0x000000080300720c */ /* 0x000fe20003f84070 */
[----:B------:R-:W-:Y:S01]  /*0c40*/  @!P0 IMAD.IADD R20, R20, 0x1, -R11 ;  /* 0x0000000114148824 */ /* 0x000fe200078e0a0b */
[----:B------:R-:W-:Y:S01]  /*0c50*/  ISETP.GE.AND P0, PT, R4, RZ, PT ;  /* 0x000000ff0400720c */ /* 0x000fe20003f06270 */
[----:B------:R-:W-:Y:S01]  /*0c60*/  IMAD.HI.U32 R4, R5, R10, RZ ;  /* 0x0000000a05047227 */ /* 0x000fe200078e00ff */
[C---:B------:R-:W-:Y:S02]  /*0c70*/  ISETP.GT.U32.AND P5, PT, R3.reuse, R6, PT ;  /* 0x000000060300720c */ /* 0x040fe40003fa4070 */
[C---:B------:R-:W-:Y:S01]  /*0c80*/  ISETP.GT.U32.AND P6, PT, R3.reuse, R18, PT ;  /* 0x000000120300720c */ /* 0x040fe20003fc4070 */
[----:B------:R-:W-:Y:S01]  /*0c90*/  IMAD.MOV R9, RZ, RZ, -R4 ;  /* 0x000000ffff097224 */ /* 0x000fe200078e0a04 */
[----:B------:R-:W-:Y:S01]  /*0ca0*/  IABS R24, R21 ;  /* 0x0000001500187213 */ /* 0x000fe20000000000 */
[----:B------:R-:W-:Y:S01]  /*0cb0*/  @!P3 IMAD.MOV R20, RZ, RZ, -R20 ;  /* 0x000000ffff14b224 */ /* 0x000fe200078e0a14 */
[----:B------:R-:W-:Y:S01]  /*0cc0*/  @!P2 LOP3.LUT R20, RZ, R68, RZ, 0x33, !PT ;  /* 0x00000044ff14a212 */ /* 0x000fe200078e33ff */
[----:B------:R-:W-:Y:S01]  /*0cd0*/  IMAD R10, R3, R9, R10 ;  /* 0x00000009030a7224 */ /* 0x000fe200078e020a */
[----:B------:R-:W-:Y:S01]  /*0ce0*/  ISETP.GE.AND P2, PT, R17, RZ, PT ;  /* 0x000000ff1100720c */ /* 0x000fe20003f46270 */
[----:B------:R-:W-:Y:S01]  /*0cf0*/  @!P4 IMAD.IADD R8, R8, 0x1, -R3 ;  /* 0x000000010808c824 */ /* 0x000fe200078e0a03 */
[----:B------:R-:W-:Y:S01]  /*0d00*/  ISETP.GE.AND P4, PT, R7, RZ, PT ;  /* 0x000000ff0700720c */ /* 0x000fe20003f86270 */
[----:B------:R-:W-:Y:S01]  /*0d10*/  IMAD.HI.U32 R11, R5, R22, RZ ;  /* 0x00000016050b7227 */ /* 0x000fe200078e00ff */
[----:B------:R-:W-:-:S02]  /*0d20*/  LOP3.LUT R25, R7, 0x40, RZ, 0xfc, !PT ;  /* 0x0000004007197812 */ /* 0x000fc400078efcff */
[----:B------:R-:W-:Y:S01]  /*0d30*/  LOP3.LUT R29, R7, 0x44, RZ, 0xfc, !PT ;  /* 0x00000044071d7812 */ /* 0x000fe200078efcff */
[--C-:B------:R-:W-:Y:S01]  /*0d40*/  @!P5 IMAD.IADD R6, R6, 0x1, -R3.reuse ;  /* 0x000000010606d824 */ /* 0x100fe200078e0a03 */
[C---:B------:R-:W-:Y:S01]  /*0d50*/  ISETP.GT.U32.AND P5, PT, R3.reuse, R10, PT ;  /* 0x0000000a0300720c */ /* 0x040fe20003fa4070 */
[----:B------:R-:W-:Y:S01]  /*0d60*/  @!P6 IMAD.IADD R18, R18, 0x1, -R3 ;  /* 0x000000011212e824 */ /* 0x000fe200078e0a03 */
[----:B------:R-:W-:Y:S01]  /*0d70*/  ISETP.GT.U32.AND P6, PT, R3, R8, PT ;  /* 0x000000080300720c */ /* 0x000fe20003fc4070 */
[----:B------:R-:W-:Y:S01]  /*0d80*/  IMAD.HI.U32 R4, R5, R12, RZ ;  /* 0x0000000c05047227 */ /* 0x000fe200078e00ff */
[----:B------:R-:W-:Y:S02]  /*0d90*/  ISETP.GT.U32.AND P3, PT, R3, R6, PT ;  /* 0x000000060300720c */ /* 0x000fe40003f64070 */
[----:B------:R-:W-:Y:S01]  /*0da0*/  IABS R34, R25 ;  /* 0x0000001900227213 */ /* 0x000fe20000000000 */
[----:B------:R-:W-:Y:S01]  /*0db0*/  IMAD.MOV R11, RZ, RZ, -R11 ;  /* 0x000000ffff0b7224 */ /* 0x000fe200078e0a0b */
[----:B------:R-:W-:Y:S01]  /*0dc0*/  IABS R36, R29 ;  /* 0x0000001d00247213 */ /* 0x000fe20000000000 */
[----:B------:R-:W-:Y:S01]  /*0dd0*/  IMAD.HI.U32 R9, R5, R16, RZ ;  /* 0x0000001005097227 */ /* 0x000fe200078e00ff */
[----:B------:R-:W-:-:S02]  /*0de0*/  LOP3.LUT R39, R7, 0x50, RZ, 0xfc, !PT ;  /* 0x0000005007277812 */ /* 0x000fc400078efcff */
[----:B------:R-:W-:Y:S01]  /*0df0*/  LOP3.LUT R41, R7, 0x54, RZ, 0xfc, !PT ;  /* 0x0000005407297812 */ /* 0x000fe200078efcff */
[----:B------:R-:W-:Y:S01]  /*0e00*/  IMAD.MOV R4, RZ, RZ, -R4 ;  /* 0x000000ffff047224 */ /* 0x000fe200078e0a04 */
[----:B------:R-:W-:Y:S01]  /*0e10*/  IABS R38, R39 ;  /* 0x0000002700267213 */ /* 0x000fe20000000000 */
[----:B------:R-:W-:Y:S01]  /*0e20*/  IMAD R17, R3, R11, R22 ;  /* 0x0000000b03117224 */ /* 0x000fe200078e0216 */
[----:B------:R-:W-:Y:S01]  /*0e30*/  LOP3.LUT R11, R7, 0x18, RZ, 0xfc, !PT ;  /* 0x00000018070b7812 */ /* 0x000fe200078efcff */
[----:B------:R-:W-:Y:S01]  /*0e40*/  IMAD.MOV R9, RZ, RZ, -R9 ;  /* 0x000000ffff097224 */ /* 0x000fe200078e0a09 */
[----:B------:R-:W-:Y:S01]  /*0e50*/  IABS R40, R41 ;  /* 0x0000002900287213 */ /* 0x000fe20000000000 */
[----:B------:R-:W-:Y:S01]  /*0e60*/  IMAD R12, R3, R4, R12 ;  /* 0x00000004030c7224 */ /* 0x000fe200078e020c */
[----:B------:R-:W-:Y:S01]  /*0e70*/  IABS R22, R11 ;  /* 0x0000000b00167213 */ /* 0x000fe20000000000 */
[--C-:B------:R-:W-:Y:S01]  /*0e80*/  @!P5 IMAD.IADD R10, R10, 0x1, -R3.reuse ;  /* 0x000000010a0ad824 */ /* 0x100fe200078e0a03 */
[----:B------:R-:W-:Y:S01]  /*0e90*/  LOP3.LUT R49, R7, 0xc8, RZ, 0xfc, !PT ;  /* 0x000000c807317812 */ /* 0x000fe200078efcff */
[--C-:B------:R-:W-:Y:S01]  /*0ea0*/  @!P6 IMAD.IADD R8, R8, 0x1, -R3.reuse ;  /* 0x000000010808e824 */ /* 0x100fe200078e0a03 */
[C---:B------:R-:W-:Y:S01]  /*0eb0*/  ISETP.GT.U32.AND P6, PT, R3.reuse, R17, PT ;  /* 0x000000110300720c */ /* 0x040fe20003fc4070 */
[C---:B------:R-:W-:Y:S01]  /*0ec0*/  IMAD R16, R3.reuse, R9, R16 ;  /* 0x0000000903107224 */ /* 0x040fe200078e0210 */
[C---:B------:R-:W-:Y:S01]  /*0ed0*/  ISETP.GT.U32.AND P5, PT, R3.reuse, R12, PT ;  /* 0x0000000c0300720c */ /* 0x040fe20003fa4070 */
[----:B------:R-:W-:Y:S01]  /*0ee0*/  @!P3 IMAD.IADD R6, R6, 0x1, -R3 ;  /* 0x000000010606b824 */ /* 0x000fe200078e0a03 */
[----:B------:R-:W-:Y:S01]  /*0ef0*/  ISETP.GT.U32.AND P3, PT, R3, R10, PT ;  /* 0x0000000a0300720c */ /* 0x000fe20003f64070 */
[----:B------:R-:W-:Y:S01]  /*0f00*/  IMAD.MOV.U32 R4, RZ, RZ, R18 ;  /* 0x000000ffff047224 */ /* 0x000fe200078e0012 */
[----:B------:R-:W-:Y:S01]  /*0f10*/  IABS R84, R49 ;  /* 0x0000003100547213 */ /* 0x000fe20000000000 */
[----:B------:R-:W-:Y:S01]  /*0f20*/  IMAD.HI.U32 R9, R5, R22, RZ ;  /* 0x0000001605097227 */ /* 0x000fe200078e00ff */
[----:B------:R-:W-:-:S02]  /*0f30*/  LOP3.LUT R55, R7, 0xd4, RZ, 0xfc, !PT ;  /* 0x000000d407377812 */ /* 0x000fc400078efcff */
[----:B------:R-:W-:Y:S01]  /*0f40*/  LOP3.LUT R51, R7, 0xcc, RZ, 0xfc, !PT ;  /* 0x000000cc07337812 */ /* 0x000fe200078efcff */
[----:B------:R-:W-:Y:S01]  /*0f50*/  @!P2 IMAD.MOV R4, RZ, RZ, -R4 ;  /* 0x000000ffff04a224 */ /* 0x000fe200078e0a04 */
[----:B------:R-:W-:Y:S01]  /*0f60*/  ISETP.GT.U32.AND P2, PT, R3, R16, PT ;  /* 0x000000100300720c */ /* 0x000fe20003f44070 */
[----:B------:R-:W-:Y:S01]  /*0f70*/  IMAD.MOV R18, RZ, RZ, -R9 ;  /* 0x000000ffff127224 */ /* 0x000fe200078e0a09 */
[----:B------:R-:W-:Y:S01]  /*0f80*/  IABS R90, R55 ;  /* 0x00000037005a7213 */ /* 0x000fe20000000000 */
[--C-:B------:R-:W-:Y:S01]  /*0f90*/  @!P6 IMAD.IADD R17, R17, 0x1, -R3.reuse ;  /* 0x000000011111e824 */ /* 0x100fe200078e0a03 */
[----:B------:R-:W-:Y:S01]  /*0fa0*/  IABS R86, R51 ;  /* 0x0000003300567213 */ /* 0x000fe20000000000 */
[--C-:B------:R-:W-:Y:S01]  /*0fb0*/  @!P3 IMAD.IADD R10, R10, 0x1, -R3.reuse ;  /* 0x000000010a0ab824 */ /* 0x100fe200078e0a03 */
[----:B------:R-:W-:Y:S01]  /*0fc0*/  ISETP.GE.AND P3, PT, R15, RZ, PT ;  /* 0x000000ff0f00720c */ /* 0x000fe20003f66270 */
[--C-:B------:R-:W-:Y:S01]  /*0fd0*/  @!P5 IMAD.IADD R12, R12, 0x1, -R3.reuse ;  /* 0x000000010c0cd824 */ /* 0x100fe200078e0a03 */
[----:B------:R-:W-:Y:S01]  /*0fe0*/  ISETP.GE.AND P5, PT, R19, RZ, PT ;  /* 0x000000ff1300720c */ /* 0x000fe20003fa6270 */
[----:B------:R-:W-:Y:S01]  /*0ff0*/  IMAD R18, R3, R18, R22 ;  /* 0x0000001203127224 */ /* 0x000fe200078e0216 */
[----:B------:R-:W-:Y:S01]  /*1000*/  LOP3.LUT R15, R7, 0x24, RZ, 0xfc, !PT ;  /* 0x00000024070f7812 */ /* 0x000fe200078efcff */
[----:B------:R-:W-:Y:S01]  /*1010*/  @!P1 IMAD.MOV R8, RZ, RZ, -R8 ;  /* 0x000000ffff089224 */ /* 0x000fe200078e0a08 */
[C---:B------:R-:W-:Y:S01]  /*1020*/  ISETP.GT.U32.AND P1, PT, R3.reuse, R17, PT ;  /* 0x000000110300720c */ /* 0x040fe20003f24070 */
[----:B------:R-:W-:Y:S01]  /*1030*/  @!P2 IMAD.IADD R16, R16, 0x1, -R3 ;  /* 0x000000011010a824 */ /* 0x000fe200078e0a03 */
[C---:B------:R-:W-:Y:S01]  /*1040*/  ISETP.GT.U32.AND P2, PT, R3.reuse, R12, PT ;  /* 0x0000000c0300720c */ /* 0x040fe20003f44070 */
[----:B------:R-:W-:Y:S01]  /*1050*/  @!P0 IMAD.MOV R10, RZ, RZ, -R10 ;  /* 0x000000ffff0a8224 */ /* 0x000fe200078e0a0a */
[----:B------:R-:W-:Y:S01]  /*1060*/  ISETP.GT.U32.AND P0, PT, R3, R18, PT ;  /* 0x000000120300720c */ /* 0x000fe20003f04070 */
[----:B------:R-:W-:Y:S01]  /*1070*/  @!P4 IMAD.MOV R6, RZ, RZ, -R6 ;  /* 0x000000ffff06c224 */ /* 0x000fe200078e0a06 */
[----:B------:R-:W-:Y:S01]  /*1080*/  ISETP.GE.AND P4, PT, R13, RZ, PT ;  /* 0x000000ff0d00720c */ /* 0x000fe20003f86270 */
[----:B------:R-:W-:Y:S01]  /*1090*/  IMAD.HI.U32 R9, R5, R24, RZ ;  /* 0x0000001805097227 */ /* 0x000fe200078e00ff */
[----:B------:R-:W-:-:S02]  /*10a0*/  ISETP.GT.U32.AND P6, PT, R3, R16, PT ;  /* 0x000000100300720c */ /* 0x000fc40003fc4070 */
[C---:B------:R-:W-:Y:S01]  /*10b0*/  LOP3.LUT R13, R7.reuse, 0x20, RZ, 0xfc, !PT ;  /* 0x00000020070d7812 */ /* 0x040fe200078efcff */
[----:B------:R-:W-:Y:S01]  /*10c0*/  IMAD.MOV R9, RZ, RZ, -R9 ;  /* 0x000000ffff097224 */ /* 0x000fe200078e0a09 */
[----:B------:R-:W-:Y:S01]  /*10d0*/  LOP3.LUT R53, R7, 0xd0, RZ, 0xfc, !PT ;  /* 0x000000d007357812 */ /* 0x000fe200078efcff */
[--C-:B------:R-:W-:Y:S01]  /*10e0*/  @!P1 IMAD.IADD R17, R17, 0x1, -R3.reuse ;  /* 0x0000000111119824 */ /* 0x100fe200078e0a03 */
[----:B------:R-:W-:Y:S01]  /*10f0*/  IABS R22, R13 ;  /* 0x0000000d00167213 */ /* 0x000fe20000000000 */
[----:B------:R-:W-:Y:S01]  /*1100*/  IMAD R19, R3, R9, R24 ;  /* 0x0000000903137224 */ /* 0x000fe200078e0218 */
[----:B------:R-:W-:Y:S01]  /*1110*/  ISETP.GE.AND P1, PT, R21, RZ, PT ;  /* 0x000000ff1500720c */ /* 0x000fe20003f26270 */
[--C-:B------:R-:W-:Y:S01]  /*1120*/  @!P2 IMAD.IADD R12, R12, 0x1, -R3.reuse ;  /* 0x000000010c0ca824 */ /* 0x100fe200078e0a03 */
[----:B------:R-:W-:Y:S01]  /*1130*/  LOP3.LUT R21, R7, 0x28, RZ, 0xfc, !PT ;  /* 0x0000002807157812 */ /* 0x000fe200078efcff */
[----:B------:R-:W-:Y:S01]  /*1140*/  @!P0 IMAD.IADD R18, R18, 0x1, -R3 ;  /* 0x0000000112128824 */ /* 0x000fe200078e0a03 */
[----:B------:R-:W-:Y:S01]  /*1150*/  IABS R24, R15 ;  /* 0x0000000f00187213 */ /* 0x000fe20000000000 */
[----:B------:R-:W-:Y:S01]  /*1160*/  IMAD.HI.U32 R9, R5, R22, RZ ;  /* 0x0000001605097227 */ /* 0x000fe200078e00ff */
[----:B------:R-:W-:-:S02]  /*1170*/  IABS R26, R21 ;  /* 0x00000015001a7213 */ /* 0x000fc40000000000 */
[----:B------:R-:W-:Y:S01]  /*1180*/  ISETP.GE.AND P2, PT, R11, RZ, PT ;  /* 0x000000ff0b00720c */ /* 0x000fe20003f46270 */
[----:B------:R-:W-:Y:S01]  /*1190*/  @!P6 IMAD.IADD R16, R16, 0x1, -R3 ;  /* 0x000000011010e824 */ /* 0x000fe200078e0a03 */
[C---:B------:R-:W-:Y:S01]  /*11a0*/  ISETP.GT.U32.AND P6, PT, R3.reuse, R19, PT ;  /* 0x000000130300720c */ /* 0x040fe20003fc4070 */
[----:B------:R-:W-:Y:S01]  /*11b0*/  @!P4 IMAD.MOV R12, RZ, RZ, -R12 ;  /* 0x000000ffff0cc224 */ /* 0x000fe200078e0a0c */
[----:B------:R-:W-:Y:S01]  /*11c0*/  ISETP.GT.U32.AND P4, PT, R3, R18, PT ;  /* 0x000000120300720c */ /* 0x000fe20003f84070 */
[----:B------:R-:W-:Y:S01]  /*11d0*/  IMAD.MOV R9, RZ, RZ, -R9 ;  /* 0x000000ffff097224 */ /* 0x000fe200078e0a09 */
[----:B------:R-:W-:Y:S01]  /*11e0*/  ISETP.GE.AND P0, PT, R13, RZ, PT ;  /* 0x000000ff0d00720c */ /* 0x000fe20003f06270 */
[----:B------:R-:W-:Y:S01]  /*11f0*/  IMAD.HI.U32 R11, R5, R24, RZ ;  /* 0x00000018050b7227 */ /* 0x000fe200078e00ff */
[----:B------:R-:W-:Y:S02]  /*1200*/  LOP3.LUT R65, R7, 0xdc, RZ, 0xfc, !PT ;  /* 0x000000dc07417812 */ /* 0x000fe400078efcff */
[----:B------:R-:W-:Y:S01]  /*1210*/  IABS R88, R53 ;  /* 0x0000003500587213 */ /* 0x000fe20000000000 */
[----:B------:R-:W-:Y:S01]  /*1220*/  IMAD R22, R3, R9, R22 ;  /* 0x0000000903167224 */ /* 0x000fe200078e0216 */
[----:B------:R-:W-:Y:S01]  /*1230*/  IABS R94, R65 ;  /* 0x00000041005e7213 */ /* 0x000fe20000000000 */
[----:B------:R-:W-:Y:S01]  /*1240*/  IMAD.HI.U32 R9, R5, R26, RZ ;  /* 0x0000001a05097227 */ /* 0x000fe200078e00ff */
[----:B------:R-:W-:-:S02]  /*1250*/  LOP3.LUT R73, R7, 0xe0, RZ, 0xfc, !PT ;  /* 0x000000e007497812 */ /* 0x000fc400078efcff */
[----:B------:R-:W-:Y:S01]  /*1260*/  LOP3.LUT R75, R7, 0xe4, RZ, 0xfc, !PT ;  /* 0x000000e4074b7812 */ /* 0x000fe200078efcff */
[----:B------:R-:W-:Y:S01]  /*1270*/  IMAD.MOV R11, RZ, RZ, -R11 ;  /* 0x000000ffff0b7224 */ /* 0x000fe200078e0a0b */
[----:B------:R-:W-:Y:S01]  /*1280*/  IABS R96, R73 ;  /* 0x0000004900607213 */ /* 0x000fe20000000000 */
[----:B------:R-:W-:Y:S01]  /*1290*/  IMAD.MOV R9, RZ, RZ, -R9 ;  /* 0x000000ffff097224 */ /* 0x000fe200078e0a09 */
[----:B------:R-:W-:Y:S01]  /*12a0*/  IABS R98, R75 ;  /* 0x0000004b00627213 */ /* 0x000fe20000000000 */
[----:B------:R-:W-:Y:S01]  /*12b0*/  IMAD R23, R3, R11, R24 ;  /* 0x0000000b03177224 */ /* 0x000fe200078e0218 */
[----:B------:R-:W-:Y:S01]  /*12c0*/  LOP3.LUT R11, R7, 0x2c, RZ, 0xfc, !PT ;  /* 0x0000002c070b7812 */ /* 0x000fe200078efcff */
[--C-:B------:R-:W-:Y:S01]  /*12d0*/  @!P6 IMAD.IADD R19, R19, 0x1, -R3.reuse ;  /* 0x000000011313e824 */ /* 0x100fe200078e0a03 */
[----:B------:R-:W-:Y:S01]  /*12e0*/  LOP3.LUT R77, R7, 0xf4, RZ, 0xfc, !PT ;  /* 0x000000f4074d7812 */ /* 0x000fe200078efcff */
[----:B------:R-:W-:Y:S01]  /*12f0*/  @!P4 IMAD.IADD R18, R18, 0x1, -R3 ;  /* 0x000000011212c824 */ /* 0x000fe200078e0a03 */
[C---:B------:R-:W-:Y:S01]  /*1300*/  ISETP.GT.U32.AND P4, PT, R3.reuse, R23, PT ;  /* 0x000000170300720c */ /* 0x040fe20003f84070 */
[C---:B------:R-:W-:Y:S01]  /*1310*/  IMAD R24, R3.reuse, R9, R26 ;  /* 0x0000000903187224 */ /* 0x040fe200078e021a */
[C---:B------:R-:W-:Y:S01]  /*1320*/  ISETP.GT.U32.AND P6, PT, R3.reuse, R19, PT ;  /* 0x000000130300720c */ /* 0x040fe20003fc4070 */
[----:B------:R-:W-:Y:S01]  /*1330*/  @!P2 IMAD.MOV R18, RZ, RZ, -R18 ;  /* 0x000000ffff12a224 */ /* 0x000fe200078e0a12 */
[----:B------:R-:W-:Y:S01]  /*1340*/  IABS R26, R11 ;  /* 0x0000000b001a7213 */ /* 0x000fe20000000000 */
[----:B------:R-:W-:Y:S01]  /*1350*/  @!P3 IMAD.MOV R16, RZ, RZ, -R16 ;  /* 0x000000ffff10b224 */ /* 0x000fe200078e0a10 */
[C---:B------:R-:W-:Y:S01]  /*1360*/  ISETP.GT.U32.AND P2, PT, R3.reuse, R24, PT ;  /* 0x000000180300720c */ /* 0x040fe20003f44070 */
[----:B------:R-:W-:Y:S01]  /*1370*/  @!P5 IMAD.MOV R17, RZ, RZ, -R17 ;  /* 0x000000ffff11d224 */ /* 0x000fe200078e0a11 */
[----:B------:R-:W-:Y:S01]  /*1380*/  ISETP.GT.U32.AND P3, PT, R3, R22, PT ;  /* 0x000000160300720c */ /* 0x000fe20003f64070 */
[----:B------:R-:W-:Y:S01]  /*1390*/  IMAD.HI.U32 R9, R5, R26, RZ ;  /* 0x0000001a05097227 */ /* 0x000fe200078e00ff */
[----:B------:R-:W-:-:S02]  /*13a0*/  ISETP.GE.AND P5, PT, R15, RZ, PT ;  /* 0x000000ff0f00720c */ /* 0x000fc40003fa6270 */
[----:B------:R-:W-:Y:S01]  /*13b0*/  LOP3.LUT R15, R7, 0x30, RZ, 0xfc, !PT ;  /* 0x00000030070f7812 */ /* 0x000fe200078efcff */
[--C-:B------:R-:W-:Y:S01]  /*13c0*/  @!P4 IMAD.IADD R23, R23, 0x1, -R3.reuse ;  /* 0x000000011717c824 */ /* 0x100fe200078e0a03 */
[----:B------:R-:W-:Y:S01]  /*13d0*/  LOP3.LUT R71, R7, 0xf8, RZ, 0xfc, !PT ;  /* 0x000000f807477812 */ /* 0x000fe200078efcff */
[----:B------:R-:W-:Y:S01]  /*13e0*/  @!P6 IMAD.IADD R19, R19, 0x1, -R3 ;  /* 0x000000011313e824 */ /* 0x000fe200078e0a03 */
[----:B------:R-:W-:Y:S01]  /*13f0*/  IABS R28, R15 ;  /* 0x0000000f001c7213 */ /* 0x000fe20000000000 */
[----:B------:R-:W-:Y:S01]  /*1400*/  IMAD.MOV R9, RZ, RZ, -R9 ;  /* 0x000000ffff097224 */ /* 0x000fe200078e0a09 */
[----:B------:R-:W-:Y:S01]  /*1410*/  ISETP.GE.AND P6, PT, R21, RZ, PT ;  /* 0x000000ff1500720c */ /* 0x000fe20003fc6270 */
[----:B------:R-:W-:Y:S01]  /*1420*/  @!P2 IMAD.IADD R24, R24, 0x1, -R3 ;  /* 0x000000011818a824 */ /* 0x000fe200078e0a03 */
[----:B------:R-:W-:Y:S01]  /*1430*/  ISETP.GT.U32.AND P4, PT, R3, R23, PT ;  /* 0x000000170300720c */ /* 0x000fe20003f84070 */
[----:B------:R-:W-:Y:S01]  /*1440*/  @!P1 IMAD.MOV R19, RZ, RZ, -R19 ;  /* 0x000000ffff139224 */ /* 0x000fe200078e0a13 */
[----:B------:R-:W-:Y:S01]  /*1450*/  ISETP.GE.AND P1, PT, R11, RZ, PT ;  /* 0x000000ff0b00720c */ /* 0x000fe20003f26270 */
[----:B------:R-:W-:Y:S01]  /*1460*/  IMAD.HI.U32 R11, R5, R28, RZ ;  /* 0x0000001c050b7227 */ /* 0x000fe200078e00ff */
[----:B------:R-:W-:-:S02]  /*1470*/  ISETP.GT.U32.AND P2, PT, R3, R24, PT ;  /* 0x000000180300720c */ /* 0x000fc40003f44070 */
[----:B------:R-:W-:Y:S01]  /*1480*/  LOP3.LUT R21, R7, 0x34, RZ, 0xfc, !PT ;  /* 0x0000003407157812 */ /* 0x000fe200078efcff */
[----:B------:R-:W-:Y:S01]  /*1490*/  @!P3 IMAD.IADD R22, R22, 0x1, -R3 ;  /* 0x000000011616b824 */ /* 0x000fe200078e0a03 */
[----:B------:R-:W-:Y:S01]  /*14a0*/  IABS R106, R77 ;  /* 0x0000004d006a7213 */ /* 0x000fe20000000000 */
[----:B------:R-:W-:Y:S01]  /*14b0*/  IMAD.MOV R11, RZ, RZ, -R11 ;  /* 0x000000ffff0b7224 */ /* 0x000fe200078e0a0b */
[----:B------:R-:W-:Y:S01]  /*14c0*/  IABS R30, R21 ;  /* 0x00000015001e7213 */ /* 0x000fe20000000000 */
[C---:B------:R-:W-:Y:S01]  /*14d0*/  IMAD R26, R3.reuse, R9, R26 ;  /* 0x00000009031a7224 */ /* 0x040fe200078e021a */
[C---:B------:R-:W-:Y:S01]  /*14e0*/  ISETP.GT.U32.AND P3, PT, R3.reuse, R22, PT ;  /* 0x000000160300720c */ /* 0x040fe20003f64070 */
[----:B------:R-:W-:Y:S01]  /*14f0*/  IMAD R27, R3, R11, R28 ;  /* 0x0000000b031b7224 */ /* 0x000fe200078e021c */
[----:B------:R-:W-:Y:S01]  /*1500*/  LOP3.LUT R9, R7, 0x38, RZ, 0xfc, !PT ;  /* 0x0000003807097812 */ /* 0x000fe200078efcff */
[----:B------:R-:W-:Y:S01]  /*1510*/  IMAD.HI.U32 R13, R5, R30, RZ ;  /* 0x0000001e050d7227 */ /* 0x000fe200078e00ff */
[----:B------:R-:W-:-:S02]  /*1520*/  IABS R108, R71 ;  /* 0x00000047006c7213 */ /* 0x000fc40000000000 */
[----:B------:R-:W-:Y:S01]  /*1530*/  IABS R28, R9 ;  /* 0x00000009001c7213 */ /* 0x000fe20000000000 */
[--C-:B------:R-:W-:Y:S01]  /*1540*/  @!P2 IMAD.IADD R24, R24, 0x1, -R3.reuse ;  /* 0x000000011818a824 */ /* 0x100fe200078e0a03 */
[----:B------:R-:W-:Y:S01]  /*1550*/  ISETP.GT.U32.AND P2, PT, R3, R27, PT ;  /* 0x0000001b0300720c */ /* 0x000fe20003f44070 */
[----:B------:R-:W-:Y:S01]  /*1560*/  @!P4 IMAD.IADD R23, R23, 0x1, -R3 ;  /* 0x000000011717c824 */ /* 0x000fe200078e0a03 */
[----:B------:R-:W-:Y:S01]  /*1570*/  ISETP.GE.AND P4, PT, R21, RZ, PT ;  /* 0x000000ff1500720c */ /* 0x000fe20003f86270 */
[----:B------:R-:W-:Y:S01]  /*1580*/  IMAD.MOV R13, RZ, RZ, -R13 ;  /* 0x000000ffff0d7224 */ /* 0x000fe200078e0a0d */
[----:B------:R-:W-:Y:S01]  /*1590*/  LOP3.LUT R21, R7, 0x3c, RZ, 0xfc, !PT ;  /* 0x0000003c07157812 */ /* 0x000fe200078efcff */
[----:B------:R-:W-:Y:S01]  /*15a0*/  @!P3 IMAD.IADD R22, R22, 0x1, -R3 ;  /* 0x000000011616b824 */ /* 0x000fe200078e0a03 */
[----:B------:R-:W-:Y:S01]  /*15b0*/  ISETP.GE.AND P3, PT, R15, RZ, PT ;  /* 0x000000ff0f00720c */ /* 0x000fe20003f66270 */
[C---:B------:R-:W-:Y:S01]  /*15c0*/  IMAD R30, R3.reuse, R13, R30 ;  /* 0x0000000d031e7224 */ /* 0x040fe200078e021e */
[----:B------:R-:W-:Y:S01]  /*15d0*/  IABS R32, R21 ;  /* 0x0000001500207213 */ /* 0x000fe20000000000 */
[----:B------:R-:W-:Y:S01]  /*15e0*/  @!P0 IMAD.MOV R22, RZ, RZ, -R22 ;  /* 0x000000ffff168224 */ /* 0x000fe200078e0a16 */
[----:B------:R-:W-:Y:S01]  /*15f0*/  ISETP.GT.U32.AND P0, PT, R3, R26, PT ;  /* 0x0000001a0300720c */ /* 0x000fe20003f04070 */
[----:B------:R-:W-:Y:S01]  /*1600*/  @!P5 IMAD.MOV R23, RZ, RZ, -R23 ;  /* 0x000000ffff17d224 */ /* 0x000fe200078e0a17 */
[----:B------:R-:W-:Y:S01]  /*1610*/  ISETP.GE.AND P5, PT, R9, RZ, PT ;  /* 0x000000ff0900720c */ /* 0x000fe20003fa6270 */
[----:B------:R-:W-:-:S02]  /*1620*/  @!P2 IMAD.IADD R27, R27, 0x1, -R3 ;  /* 0x000000011b1ba824 */ /* 0x000fc400078e0a03 */
[----:B------:R-:W-:-:S03]  /*1630*/  IMAD.HI.U32 R9, R5, R28, RZ ;  /* 0x0000001c05097227 */ /* 0x000fc600078e00ff */
[C---:B------:R-:W-:Y:S01]  /*1640*/  ISETP.GT.U32.AND P2, PT, R3.reuse, R27, PT ;  /* 0x0000001b0300720c */ /* 0x040fe20003f44070 */
[----:B------:R-:W-:Y:S01]  /*1650*/  @!P6 IMAD.MOV R24, RZ, RZ, -R24 ;  /* 0x000000ffff18e224 */ /* 0x000fe200078e0a18 */
[----:B------:R-:W-:Y:S01]  /*1660*/  ISETP.GT.U32.AND P6, PT, R3, R30, PT ;  /* 0x0000001e0300720c */ /* 0x000fe20003fc4070 */
[----:B------:R-:W-:-:S04]  /*1670*/  IMAD.HI.U32 R11, R5, R32, RZ ;  /* 0x00000020050b7227 */ /* 0x000fc800078e00ff */
[----:B------:R-:W-:Y:S02]  /*1680*/  IMAD.MOV R9, RZ, RZ, -R9 ;  /* 0x000000ffff097224 */ /* 0x000fe400078e0a09 */
[----:B------:R-:W-:Y:S02]  /*1690*/  @!P0 IMAD.IADD R26, R26, 0x1, -R3 ;  /* 0x000000011a1a8824 */ /* 0x000fe400078e0a03 */
[----:B------:R-:W-:Y:S02]  /*16a0*/  IMAD.MOV R11, RZ, RZ, -R11 ;  /* 0x000000ffff0b7224 */ /* 0x000fe400078e0a0b */
[C---:B------:R-:W-:Y:S01]  /*16b0*/  IMAD R31, R3.reuse, R9, R28 ;  /* 0x00000009031f7224 */ /* 0x040fe200078e021c */
[C---:B------:R-:W-:Y:S01]  /*16c0*/  ISETP.GT.U32.AND P0, PT, R3.reuse, R26, PT ;  /* 0x0000001a0300720c */ /* 0x040fe20003f04070 */
[----:B------:R-:W-:Y:S02]  /*16d0*/  IMAD R32, R3, R11, R32 ;  /* 0x0000000b03207224 */ /* 0x000fe400078e0220 */
[----:B------:R-:W-:Y:S01]  /*16e0*/  @!P2 IMAD.IADD R27, R27, 0x1, -R3 ;  /* 0x000000011b1ba824 */ /* 0x000fe200078e0a03 */
[----:B------:R-:W-:Y:S01]  /*16f0*/  ISETP.GT.U32.AND P2, PT, R3, R31, PT ;  /* 0x0000001f0300720c */ /* 0x000fe20003f44070 */
[----:B------:R-:W-:-:S04]  /*1700*/  IMAD.HI.U32 R13, R5, R34, RZ ;  /* 0x00000022050d7227 */ /* 0x000fc800078e00ff */
[----:B------:R-:W-:-:S04]  /*1710*/  IMAD.HI.U32 R15, R5, R36, RZ ;  /* 0x00000024050f7227 */ /* 0x000fc800078e00ff */
[----:B------:R-:W-:Y:S01]  /*1720*/  @!P6 IMAD.IADD R30, R30, 0x1, -R3 ;  /* 0x000000011e1ee824 */ /* 0x000fe200078e0a03 */
[C---:B------:R-:W-:Y:S01]  /*1730*/  ISETP.GT.U32.AND P6, PT, R3.reuse, R32, PT ;  /* 0x000000200300720c */ /* 0x040fe20003fc4070 */
[----:B------:R-:W-:Y:S02]  /*1740*/  IMAD.MOV R13, RZ, RZ, -R13 ;  /* 0x000000ffff0d7224 */ /* 0x000fe400078e0a0d */
[----:B------:R-:W-:Y:S02]  /*1750*/  IMAD.MOV R15, RZ, RZ, -R15 ;  /* 0x000000ffff0f7224 */ /* 0x000fe400078e0a0f */
[C---:B------:R-:W-:Y:S02]  /*1760*/  IMAD R33, R3.reuse, R13, R34 ;  /* 0x0000000d03217224 */ /* 0x040fe400078e0222 */
[----:B------:R-:W-:Y:S01]  /*1770*/  IMAD R34, R3, R15, R36 ;  /* 0x0000000f03227224 */ /* 0x000fe200078e0224 */
[----:B------:R-:W-:Y:S01]  /*1780*/  LOP3.LUT R15, R7, 0x48, RZ, 0xfc, !PT ;  /* 0x00000048070f7812 */ /* 0x000fe200078efcff */
[--C-:B------:R-:W-:Y:S01]  /*1790*/  @!P0 IMAD.IADD R26, R26, 0x1, -R3.reuse ;  /* 0x000000011a1a8824 */ /* 0x100fe200078e0a03 */
[----:B------:R-:W-:Y:S01]  /*17a0*/  ISETP.GE.AND P0, PT, R21, RZ, PT ;  /* 0x000000ff1500720c */ /* 0x000fe20003f06270 */
[--C-:B------:R-:W-:Y:S01]  /*17b0*/  @!P2 IMAD.IADD R31, R31, 0x1, -R3.reuse ;  /* 0x000000011f1fa824 */ /* 0x100fe200078e0a03 */
[----:B------:R-:W-:Y:S01]  /*17c0*/  LOP3.LUT R21, R7, 0x4c, RZ, 0xfc, !PT ;  /* 0x0000004c07157812 */ /* 0x000fe200078efcff */
[----:B------:R-:W-:Y:S01]  /*17d0*/  @!P6 IMAD.IADD R32, R32, 0x1, -R3 ;  /* 0x000000012020e824 */ /* 0x000fe200078e0a03 */
[----:B------:R-:W-:Y:S01]  /*17e0*/  IABS R28, R15 ;  /* 0x0000000f001c7213 */ /* 0x000fe20000000000 */
[----:B------:R-:W-:Y:S01]  /*17f0*/  @!P1 IMAD.MOV R26, RZ, RZ, -R26 ;  /* 0x000000ffff1a9224 */ /* 0x000fe200078e0a1a */
[----:B------:R-:W-:Y:S01]  /*1800*/  ISETP.GT.U32.AND P2, PT, R3, R30, PT ;  /* 0x0000001e0300720c */ /* 0x000fe20003f44070 */
[----:B------:R-:W-:Y:S01]  /*1810*/  @!P3 IMAD.MOV R27, RZ, RZ, -R27 ;  /* 0x000000ffff1bb224 */ /* 0x000fe200078e0a1b */
[----:B------:R-:W-:Y:S01]  /*1820*/  IABS R36, R21 ;  /* 0x0000001500247213 */ /* 0x000fe20000000000 */
[----:B------:R-:W-:Y:S01]  /*1830*/  IMAD.HI.U32 R9, R5, R28, RZ ;  /* 0x0000001c05097227 */ /* 0x000fe200078e00ff */
[----:B------:R-:W-:-:S02]  /*1840*/  ISETP.GT.U32.AND P1, PT, R3, R31, PT ;  /* 0x0000001f0300720c */ /* 0x000fc40003f24070 */
[----:B------:R-:W-:Y:S01]  /*1850*/  ISETP.GT.U32.AND P6, PT, R3, R32, PT ;  /* 0x000000200300720c */ /* 0x000fe20003fc4070 */
[----:B------:R-:W-:Y:S01]  /*1860*/  IMAD.HI.U32 R11, R5, R36, RZ ;  /* 0x00000024050b7227 */ /* 0x000fe200078e00ff */
[----:B------:R-:W-:-:S03]  /*1870*/  ISETP.GT.U32.AND P3, PT, R3, R33, PT ;  /* 0x000000210300720c */ /* 0x000fc60003f64070 */
[----:B------:R-:W-:Y:S02]  /*1880*/  IMAD.MOV R9, RZ, RZ, -R9 ;  /* 0x000000ffff097224 */ /* 0x000fe400078e0a09 */
[----:B------:R-:W-:Y:S02]  /*1890*/  IMAD.MOV R13, RZ, RZ, -R11 ;  /* 0x000000ffff0d7224 */ /* 0x000fe400078e0a0b */
[--C-:B------:R-:W-:Y:S01]  /*18a0*/  @!P2 IMAD.IADD R30, R30, 0x1, -R3.reuse ;  /* 0x000000011e1ea824 */ /* 0x100fe200078e0a03 */
[C---:B------:R-:W-:Y:S01]  /*18b0*/  ISETP.GT.U32.AND P2, PT, R3.reuse, R34, PT ;  /* 0x000000220300720c */ /* 0x040fe20003f44070 */
[C---:B------:R-:W-:Y:S02]  /*18c0*/  IMAD R35, R3.reuse, R9, R28 ;  /* 0x0000000903237224 */ /* 0x040fe400078e021c */
[----:B------:R-:W-:Y:S01]  /*18d0*/  IMAD R36, R3, R13, R36 ;  /* 0x0000000d03247224 */ /* 0x000fe200078e0224 */
[----:B------:R-:W-:Y:S01]  /*18e0*/  LOP3.LUT R13, R7, 0x58, RZ, 0xfc, !PT ;  /* 0x00000058070d7812 */ /* 0x000fe200078efcff */
[--C-:B------:R-:W-:Y:S01]  /*18f0*/  @!P1 IMAD.IADD R31, R31, 0x1, -R3.reuse ;  /* 0x000000011f1f9824 */ /* 0x100fe200078e0a03 */
[C---:B------:R-:W-:Y:S01]  /*1900*/  ISETP.GT.U32.AND P1, PT, R3.reuse, R35, PT ;  /* 0x000000230300720c */ /* 0x040fe20003f24070 */
[--C-:B------:R-:W-:Y:S01]  /*1910*/  @!P6 IMAD.IADD R32, R32, 0x1, -R3.reuse ;  /* 0x000000012020e824 */ /* 0x100fe200078e0a03 */
[----:B------:R-:W-:Y:S01]  /*1920*/  ISETP.GT.U32.AND P6, PT, R3, R36, PT ;  /* 0x000000240300720c */ /* 0x000fe20003fc4070 */
[--C-:B------:R-:W-:Y:S01]  /*1930*/  @!P3 IMAD.IADD R33, R33, 0x1, -R3.reuse ;  /* 0x000000012121b824 */ /* 0x100fe200078e0a03 */
[----:B------:R-:W-:Y:S01]  /*1940*/  ISETP.GE.AND P3, PT, R25, RZ, PT ;  /* 0x000000ff1900720c */ /* 0x000fe20003f66270 */
[----:B------:R-:W-:Y:S01]  /*1950*/  @!P4 IMAD.MOV R30, RZ, RZ, -R30 ;  /* 0x000000ffff1ec224 */ /* 0x000fe200078e0a1e */
[----:B------:R-:W-:Y:S01]  /*1960*/  LOP3.LUT R25, R7, 0x5c, RZ, 0xfc, !PT ;  /* 0x0000005c07197812 */ /* 0x000fe200078efcff */
[----:B------:R-:W-:Y:S01]  /*1970*/  @!P2 IMAD.IADD R34, R34, 0x1, -R3 ;  /* 0x000000012222a824 */ /* 0x000fe200078e0a03 */
[----:B------:R-:W-:Y:S01]  /*1980*/  IABS R28, R13 ;  /* 0x0000000d001c7213 */ /* 0x000fe20000000000 */
[----:B------:R-:W-:Y:S01]  /*1990*/  IMAD.HI.U32 R9, R5, R38, RZ ;  /* 0x0000002605097227 */ /* 0x000fe200078e00ff */
[----:B------:R-:W-:-:S02]  /*19a0*/  ISETP.GE.AND P2, PT, R29, RZ, PT ;  /* 0x000000ff1d00720c */ /* 0x000fc40003f46270 */
[----:B------:R-:W-:Y:S01]  /*19b0*/  ISETP.GT.U32.AND P4, PT, R3, R34, PT ;  /* 0x000000220300720c */ /* 0x000fe20003f84070 */
[----:B------:R-:W-:Y:S01]  /*19c0*/  @!P1 IMAD.IADD R35, R35, 0x1, -R3 ;  /* 0x0000000123239824 */ /* 0x000fe200078e0a03 */
[----:B------:R-:W-:Y:S01]  /*19d0*/  ISETP.GT.U32.AND P1, PT, R3, R33, PT ;  /* 0x000000210300720c */ /* 0x000fe20003f24070 */
[----:B------:R-:W-:Y:S01]  /*19e0*/  IMAD.HI.U32 R11, R5, R40, RZ ;  /* 0x00000028050b7227 */ /* 0x000fe200078e00ff */
[----:B------:R-:W-:-:S03]  /*19f0*/  LOP3.LUT R29, R7, 0x84, RZ, 0xfc, !PT ;  /* 0x00000084071d7812 */ /* 0x000fc600078efcff */
[----:B------:R-:W-:Y:S01]  /*1a00*/  @!P6 IMAD.IADD R36, R36, 0x1, -R3 ;  /* 0x000000012424e824 */ /* 0x000fe200078e0a03 */
[C---:B------:R-:W-:Y:S01]  /*1a10*/  ISETP.GT.U32.AND P6, PT, R3.reuse, R35, PT ;  /* 0x000000230300720c */ /* 0x040fe20003fc4070 */
[----:B------:R-:W-:Y:S01]  /*1a20*/  IMAD.MOV R9, RZ, RZ, -R9 ;  /* 0x000000ffff097224 */ /* 0x000fe200078e0a09 */
[----:B------:R-:W-:Y:S01]  /*1a30*/  IABS R54, R29 ;  /* 0x0000001d00367213 */ /* 0x000fe20000000000 */
[----:B------:R-:W-:Y:S02]  /*1a40*/  IMAD.MOV R11, RZ, RZ, -R11 ;  /* 0x000000ffff0b7224 */ /* 0x000fe400078e0a0b */
[----:B------:R-:W-:Y:S01]  /*1a50*/  @!P5 IMAD.MOV R31, RZ, RZ, -R31 ;  /* 0x000000ffff1fd224 */ /* 0x000fe200078e0a1f */
[C---:B------:R-:W-:Y:S01]  /*1a60*/  ISETP.GT.U32.AND P5, PT, R3.reuse, R36, PT ;  /* 0x000000240300720c */ /* 0x040fe20003fa4070 */
[C---:B------:R-:W-:Y:S02]  /*1a70*/  IMAD R37, R3.reuse, R9, R38 ;  /* 0x0000000903257224 */ /* 0x040fe400078e0226 */
[----:B------:R-:W-:Y:S01]  /*1a80*/  IMAD R38, R3, R11, R40 ;  /* 0x0000000b03267224 */ /* 0x000fe200078e0228 */
[----:B------:R-:W-:Y:S01]  /*1a90*/  IABS R40, R25 ;  /* 0x0000001900287213 */ /* 0x000fe20000000000 */
[--C-:B------:R-:W-:Y:S01]  /*1aa0*/  @!P1 IMAD.IADD R33, R33, 0x1, -R3.reuse ;  /* 0x0000000121219824 */ /* 0x100fe200078e0a03 */
[----:B------:R-:W-:Y:S01]  /*1ab0*/  ISETP.GE.AND P1, PT, R15, RZ, PT ;  /* 0x000000ff0f00720c */ /* 0x000fe20003f26270 */
[----:B------:R-:W-:Y:S01]  /*1ac0*/  @!P4 IMAD.IADD R34, R34, 0x1, -R3 ;  /* 0x000000012222c824 */ /* 0x000fe200078e0a03 */
[----:B------:R-:W-:Y:S01]  /*1ad0*/  ISETP.GT.U32.AND P4, PT, R3, R38, PT ;  /* 0x000000260300720c */ /* 0x000fe20003f84070 */
[----:B------:R-:W-:Y:S01]  /*1ae0*/  IMAD.HI.U32 R9, R5, R28, RZ ;  /* 0x0000001c05097227 */ /* 0x000fe200078e00ff */
[----:B------:R-:W-:-:S03]  /*1af0*/  LOP3.LUT R15, R7, 0x78, RZ, 0xfc, !PT ;  /* 0x00000078070f7812 */ /* 0x000fc600078efcff */
[----:B------:R-:W-:Y:S01]  /*1b00*/  @!P6 IMAD.IADD R35, R35, 0x1, -R3 ;  /* 0x000000012323e824 */ /* 0x000fe200078e0a03 */
[----:B------:R-:W-:Y:S01]  /*1b10*/  ISETP.GE.AND P6, PT, R21, RZ, PT ;  /* 0x000000ff1500720c */ /* 0x000fe20003fc6270 */
[----:B------:R-:W-:Y:S01]  /*1b20*/  IMAD.HI.U32 R11, R5, R40, RZ ;  /* 0x00000028050b7227 */ /* 0x000fe200078e00ff */
[----:B------:R-:W-:Y:S02]  /*1b30*/  IABS R48, R15 ;  /* 0x0000000f00307213 */ /* 0x000fe40000000000 */
[----:B------:R-:W-:Y:S01]  /*1b40*/  LOP3.LUT R21, R7, 0x7c, RZ, 0xfc, !PT ;  /* 0x0000007c07157812 */ /* 0x000fe200078efcff */
[----:B------:R-:W-:Y:S02]  /*1b50*/  IMAD.MOV R9, RZ, RZ, -R9 ;  /* 0x000000ffff097224 */ /* 0x000fe400078e0a09 */
[----:B------:R-:W-:Y:S01]  /*1b60*/  @!P5 IMAD.IADD R36, R36, 0x1, -R3 ;  /* 0x000000012424d824 */ /* 0x000fe200078e0a03 */
[----:B------:R-:W-:Y:S01]  /*1b70*/  ISETP.GE.AND P5, PT, R39, RZ, PT ;  /* 0x000000ff2700720c */ /* 0x000fe20003fa6270 */
[----:B------:R-:W-:Y:S01]  /*1b80*/  @!P0 IMAD.MOV R32, RZ, RZ, -R32 ;  /* 0x000000ffff208224 */ /* 0x000fe200078e0a20 */
[C---:B------:R-:W-:Y:S01]  /*1b90*/  ISETP.GT.U32.AND P0, PT, R3.reuse, R37, PT ;  /* 0x000000250300720c */ /* 0x040fe20003f04070 */
[----:B------:R-:W-:Y:S01]  /*1ba0*/  IMAD.MOV R11, RZ, RZ, -R11 ;  /* 0x000000ffff0b7224 */ /* 0x000fe200078e0a0b */
[----:B------:R-:W-:Y:S01]  /*1bb0*/  IABS R50, R21 ;  /* 0x0000001500327213 */ /* 0x000fe20000000000 */
[----:B------:R-:W-:Y:S01]  /*1bc0*/  IMAD R39, R3, R9, R28 ;  /* 0x0000000903277224 */ /* 0x000fe200078e021c */
[----:B------:R-:W-:Y:S01]  /*1bd0*/  LOP3.LUT R9, R7, 0x60, RZ, 0xfc, !PT ;  /* 0x0000006007097812 */ /* 0x000fe200078efcff */
[----:B------:R-:W-:-:S02]  /*1be0*/  @!P4 IMAD.IADD R38, R38, 0x1, -R3 ;  /* 0x000000012626c824 */ /* 0x000fc400078e0a03 */
[C---:B------:R-:W-:Y:S01]  /*1bf0*/  IMAD R40, R3.reuse, R11, R40 ;  /* 0x0000000b03287224 */ /* 0x040fe200078e0228 */
[----:B------:R-:W-:Y:S01]  /*1c00*/  IABS R28, R9 ;  /* 0x00000009001c7213 */ /* 0x000fe20000000000 */
[----:B------:R-:W-:Y:S01]  /*1c10*/  @!P1 IMAD.MOV R35, RZ, RZ, -R35 ;  /* 0x000000ffff239224 */ /* 0x000fe200078e0a23 */
[C---:B------:R-:W-:Y:S01]  /*1c20*/  ISETP.GT.U32.AND P1, PT, R3.reuse, R39, PT ;  /* 0x000000270300720c */ /* 0x040fe20003f24070 */
[----:B------:R-:W-:Y:S01]  /*1c30*/  @!P3 IMAD.MOV R33, RZ, RZ, -R33 ;  /* 0x000000ffff21b224 */ /* 0x000fe200078e0a21 */
[C---:B------:R-:W-:Y:S01]  /*1c40*/  ISETP.GT.U32.AND P3, PT, R3.reuse, R38, PT ;  /* 0x000000260300720c */ /* 0x040fe20003f64070 */
[----:B------:R-:W-:Y:S01]  /*1c50*/  @!P6 IMAD.MOV R36, RZ, RZ, -R36 ;  /* 0x000000ffff24e224 */ /* 0x000fe200078e0a24 */
[----:B------:R-:W-:Y:S01]  /*1c60*/  ISETP.GT.U32.AND P6, PT, R3, R40, PT ;  /* 0x000000280300720c */ /* 0x000fe20003fc4070 */
[----:B------:R-:W-:Y:S01]  /*1c70*/  @!P0 IMAD.IADD R37, R37, 0x1, -R3 ;  /* 0x0000000125258824 */ /* 0x000fe200078e0a03 */
[----:B------:R-:W-:Y:S01]  /*1c80*/  LOP3.LUT R11, R7, 0x64, RZ, 0xfc, !PT ;  /* 0x00000064070b7812 */ /* 0x000fe200078efcff */
[----:B------:R-:W-:Y:S01]  /*1c90*/  @!P2 IMAD.MOV R34, RZ, RZ, -R34 ;  /* 0x000000ffff22a224 */ /* 0x000fe200078e0a22 */
[----:B------:R-:W-:-:S02]  /*1ca0*/  ISETP.GE.AND P0, PT, R41, RZ, PT ;  /* 0x000000ff2900720c */ /* 0x000fc40003f06270 */
[----:B------:R-:W-:Y:S02]  /*1cb0*/  ISETP.GT.U32.AND P4, PT, R3, R37, PT ;  /* 0x000000250300720c */ /* 0x000fe40003f84070 */
[----:B------:R-:W-:Y:S01]  /*1cc0*/  IABS R42, R11 ;  /* 0x0000000b002a7213 */ /* 0x000fe20000000000 */
[--C-:B------:R-:W-:Y:S01]  /*1cd0*/  @!P1 IMAD.IADD R39, R39, 0x1, -R3.reuse ;  /* 0x0000000127279824 */ /* 0x100fe200078e0a03 */
[----:B------:R-:W-:Y:S01]  /*1ce0*/  ISETP.GE.AND P2, PT, R13, RZ, PT ;  /* 0x000000ff0d00720c */ /* 0x000fe20003f46270 */
[--C-:B------:R-:W-:Y:S01]  /*1cf0*/  @!P3 IMAD.IADD R38, R38, 0x1, -R3.reuse ;  /* 0x000000012626b824 */ /* 0x100fe200078e0a03 */
[----:B------:R-:W-:Y:S01]  /*1d00*/  ISETP.GE.AND P3, PT, R9, RZ, PT ;  /* 0x000000ff0900720c */ /* 0x000fe20003f66270 */
[----:B------:R-:W-:Y:S01]  /*1d10*/  @!P6 IMAD.IADD R40, R40, 0x1, -R3 ;  /* 0x000000012828e824 */ /* 0x000fe200078e0a03 */
[----:B------:R-:W-:Y:S01]  /*1d20*/  ISETP.GT.U32.AND P6, PT, R3, R39, PT ;  /* 0x000000270300720c */ /* 0x000fe20003fc4070 */
[----:B------:R-:W-:Y:S01]  /*1d30*/  IMAD.HI.U32 R9, R5, R28, RZ ;  /* 0x0000001c05097227 */ /* 0x000fe200078e00ff */
[----:B------:R-:W-:-:S02]  /*1d40*/  ISETP.GE.AND P1, PT, R11, RZ, PT ;  /* 0x000000ff0b00720c */ /* 0x000fc40003f26270 */
[----:B------:R-:W-:Y:S01]  /*1d50*/  LOP3.LUT R13, R7, 0x68, RZ, 0xfc, !PT ;  /* 0x00000068070d7812 */ /* 0x000fe200078efcff */
[----:B------:R-:W-:Y:S02]  /*1d60*/  IMAD.MOV R9, RZ, RZ, -R9 ;  /* 0x000000ffff097224 */ /* 0x000fe400078e0a09 */
[----:B------:R-:W-:Y:S01]  /*1d70*/  @!P4 IMAD.IADD R37, R37, 0x1, -R3 ;  /* 0x000000012525c824 */ /* 0x000fe200078e0a03 */
[----:B------:R-:W-:Y:S01]  /*1d80*/  ISETP.GE.AND P4, PT, R25, RZ, PT ;  /* 0x000000ff1900720c */ /* 0x000fe20003f86270 */
[----:B------:R-:W-:Y:S01]  /*1d90*/  IMAD R41, R3, R9, R28 ;  /* 0x0000000903297224 */ /* 0x000fe200078e021c */
[----:B------:R-:W-:Y:S01]  /*1da0*/  LOP3.LUT R9, R7, 0x6c, RZ, 0xfc, !PT ;  /* 0x0000006c07097812 */ /* 0x000fe200078efcff */
[----:B------:R-:W-:Y:S01]  /*1db0*/  IMAD.HI.U32 R11, R5, R42, RZ ;  /* 0x0000002a050b7227 */ /* 0x000fe200078e00ff */
[----:B------:R-:W-:Y:S02]  /*1dc0*/  LOP3.LUT R25, R7, 0x80, RZ, 0xfc, !PT ;  /* 0x0000008007197812 */ /* 0x000fe400078efcff */
[----:B------:R-:W-:Y:S01]  /*1dd0*/  IABS R44, R9 ;  /* 0x00000009002c7213 */ /* 0x000fe20000000000 */
[----:B------:R-:W-:Y:S01]  /*1de0*/  @!P5 IMAD.MOV R37, RZ, RZ, -R37 ;  /* 0x000000ffff25d224 */ /* 0x000fe200078e0a25 */
[----:B------:R-:W-:Y:S01]  /*1df0*/  ISETP.GT.U32.AND P5, PT, R3, R40, PT ;  /* 0x000000280300720c */ /* 0x000fe20003fa4070 */
[----:B------:R-:W-:Y:S01]  /*1e00*/  @!P6 IMAD.IADD R39, R39, 0x1, -R3 ;  /* 0x000000012727e824 */ /* 0x000fe200078e0a03 */
[----:B------:R-:W-:Y:S01]  /*1e10*/  ISETP.GT.U32.AND P6, PT, R3, R41, PT ;  /* 0x000000290300720c */ /* 0x000fe20003fc4070 */
[----:B------:R-:W-:Y:S01]  /*1e20*/  IMAD.MOV R11, RZ, RZ, -R11 ;  /* 0x000000ffff0b7224 */ /* 0x000fe200078e0a0b */
[----:B------:R-:W-:Y:S01]  /*1e30*/  IABS R52, R25 ;  /* 0x0000001900347213 */ /* 0x000fe20000000000 */
[----:B------:R-:W-:Y:S01]  /*1e40*/  @!P0 IMAD.MOV R38, RZ, RZ, -R38 ;  /* 0x000000ffff268224 */ /* 0x000fe200078e0a26 */
[----:B------:R-:W-:Y:S01]  /*1e50*/  ISETP.GE.AND P0, PT, R13, RZ, PT ;  /* 0x000000ff0d00720c */ /* 0x000fe20003f06270 */
[----:B------:R-:W-:Y:S01]  /*1e60*/  IMAD R42, R3, R11, R42 ;  /* 0x0000000b032a7224 */ /* 0x000fe200078e022a */
[----:B------:R-:W-:Y:S01]  /*1e70*/  IABS R13, R13 ;  /* 0x0000000d000d7213 */ /* 0x000fe20000000000 */
[----:B------:R-:W-:Y:S01]  /*1e80*/  @!P2 IMAD.MOV R39, RZ, RZ, -R39 ;  /* 0x000000ffff27a224 */ /* 0x000fe200078e0a27 */
[----:B------:R-:W-:-:S02]  /*1e90*/  LOP3.LUT R11, R7, 0x70, RZ, 0xfc, !PT ;  /* 0x00000070070b7812 */ /* 0x000fc400078efcff */
[----:B------:R-:W-:Y:S01]  /*1ea0*/  ISETP.GT.U32.AND P2, PT, R3, R42, PT ;  /* 0x0000002a0300720c */ /* 0x000fe20003f44070 */
[----:B------:R-:W-:Y:S01]  /*1eb0*/  IMAD.MOV.U32 R28, RZ, RZ, R13 ;  /* 0x000000ffff1c7224 */ /* 0x000fe200078e000d */
[----:B------:R-:W-:Y:S01]  /*1ec0*/  LOP3.LUT R13, R7, 0x74, RZ, 0xfc, !PT ;  /* 0x00000074070d7812 */ /* 0x000fe200078efcff */
[--C-:B------:R-:W-:Y:S01]  /*1ed0*/  @!P5 IMAD.IADD R40, R40, 0x1, -R3.reuse ;  /* 0x000000012828d824 */ /* 0x100fe200078e0a03 */
[----:B------:R-:W-:Y:S01]  /*1ee0*/  ISETP.GE.AND P5, PT, R9, RZ, PT ;  /* 0x000000ff0900720c */ /* 0x000fe20003fa6270 */
[----:B------:R-:W-:Y:S01]  /*1ef0*/  @!P6 IMAD.IADD R41, R41, 0x1, -R3 ;  /* 0x000000012929e824 */ /* 0x000fe200078e0a03 */
[----:B------:R-:W-:Y:S01]  /*1f00*/  IABS R46, R11 ;  /* 0x0000000b002e7213 */ /* 0x000fe20000000000 */
[----:B------:R-:W-:-:S03]  /*1f10*/  IMAD.HI.U32 R9, R5, R28, RZ ;  /* 0x0000001c05097227 */ /* 0x000fc600078e00ff */
[----:B------:R-:W-:Y:S01]  /*1f20*/  ISETP.GT.U32.AND P6, PT, R3, R41, PT ;  /* 0x000000290300720c */ /* 0x000fe20003fc4070 */
[----:B------:R-:W-:Y:S02]  /*1f30*/  IMAD.MOV R43, RZ, RZ, -R9 ;  /* 0x000000ffff2b7224 */ /* 0x000fe400078e0a09 */
[----:B------:R-:W-:-:S04]  /*1f40*/  IMAD.HI.U32 R9, R5, R44, RZ ;  /* 0x0000002c05097227 */ /* 0x000fc800078e00ff */
[----:B------:R-:W-:Y:S02]  /*1f50*/  @!P2 IMAD.IADD R42, R42, 0x1, -R3 ;  /* 0x000000012a2aa824 */ /* 0x000fe400078e0a03 */
[----:B------:R-:W-:Y:S02]  /*1f60*/  IMAD.MOV R9, RZ, RZ, -R9 ;  /* 0x000000ffff097224 */ /* 0x000fe400078e0a09 */
[C---:B------:R-:W-:Y:S01]  /*1f70*/  IMAD R43, R3.reuse, R43, R28 ;  /* 0x0000002b032b7224 */ /* 0x040fe200078e021c */
[----:B------:R-:W-:Y:S01]  /*1f80*/  IABS R28, R13 ;  /* 0x0000000d001c7213 */ /* 0x000fe20000000000 */
[C---:B------:R-:W-:Y:S01]  /*1f90*/  IMAD R45, R3.reuse, R9, R44 ;  /* 0x00000009032d7224 */ /* 0x040fe200078e022c */
[----:B------:R-:W-:Y:S01]  /*1fa0*/  ISETP.GT.U32.AND P2, PT, R3, R42, PT ;  /* 0x0000002a0300720c */ /* 0x000fe20003f44070 */
[----:B------:R-:W-:-:S04]  /*1fb0*/  IMAD.HI.U32 R9, R5, R46, RZ ;  /* 0x0000002e05097227 */ /* 0x000fc800078e00ff */
[----:B------:R-:W-:Y:S01]  /*1fc0*/  @!P4 IMAD.MOV R40, RZ, RZ, -R40 ;  /* 0x000000ffff28c224 */ /* 0x000fe200078e0a28 */
[----:B------:R-:W-:Y:S01]  /*1fd0*/  ISETP.GE.AND P4, PT, R11, RZ, PT ;  /* 0x000000ff0b00720c */ /* 0x000fe20003f86270 */
[----:B------:R-:W-:Y:S01]  /*1fe0*/  @!P6 IMAD.IADD R41, R41, 0x1, -R3 ;  /* 0x000000012929e824 */ /* 0x000fe200078e0a03 */
[----:B------:R-:W-:Y:S01]  /*1ff0*/  ISETP.GT.U32.AND P6, PT, R3, R43, PT ;  /* 0x0000002b0300720c */ /* 0x000fe20003fc4070 */
[----:B------:R-:W-:-:S04]  /*2000*/  IMAD.HI.U32 R11, R5, R28, RZ ;  /* 0x0000001c050b7227 */ /* 0x000fc800078e00ff */
[----:B------:R-:W-:Y:S02]  /*2010*/  IMAD.MOV R9, RZ, RZ, -R9 ;  /* 0x000000ffff097224 */ /* 0x000fe400078e0a09 */
[----:B------:R-:W-:Y:S02]  /*2020*/  IMAD.MOV R11, RZ, RZ, -R11 ;  /* 0x000000ffff0b7224 */ /* 0x000fe400078e0a0b */
[C---:B------:R-:W-:Y:S02]  /*2030*/  IMAD R46, R3.reuse, R9, R46 ;  /* 0x00000009032e7224 */ /* 0x040fe400078e022e */
[C---:B------:R-:W-:Y:S02]  /*2040*/  IMAD R47, R3.reuse, R11, R28 ;  /* 0x0000000b032f7224 */ /* 0x040fe400078e021c */
[--C-:B------:R-:W-:Y:S01]  /*2050*/  @!P2 IMAD.IADD R42, R42, 0x1, -R3.reuse ;  /* 0x000000012a2aa824 */ /* 0x100fe200078e0a03 */
[----:B------:R-:W-:Y:S01]  /*2060*/  ISETP.GT.U32.AND P2, PT, R3, R46, PT ;  /* 0x0000002e0300720c */ /* 0x000fe20003f44070 */
[----:B------:R-:W-:Y:S01]  /*2070*/  @!P6 IMAD.IADD R43, R43, 0x1, -R3 ;  /* 0x000000012b2be824 */ /* 0x000fe200078e0a03 */
[C---:B------:R-:W-:Y:S01]  /*2080*/  ISETP.GT.U32.AND P6, PT, R3.reuse, R47, PT ;  /* 0x0000002f0300720c */ /* 0x040fe20003fc4070 */
[----:B------:R-:W-:Y:S01]  /*2090*/  @!P3 IMAD.MOV R41, RZ, RZ, -R41 ;  /* 0x000000ffff29b224 */ /* 0x000fe200078e0a29 */
[----:B------:R-:W-:Y:S01]  /*20a0*/  ISETP.GT.U32.AND P3, PT, R3, R45, PT ;  /* 0x0000002d0300720c */ /* 0x000fe20003f64070 */
[----:B------:R-:W-:-:S04]  /*20b0*/  IMAD.HI.U32 R9, R5, R48, RZ ;  /* 0x0000003005097227 */ /* 0x000fc800078e00ff */
[----:B------:R-:W-:Y:S02]  /*20c0*/  IMAD.MOV R9, RZ, RZ, -R9 ;  /* 0x000000ffff097224 */ /* 0x000fe400078e0a09 */
[----:B------:R-:W-:Y:S02]  /*20d0*/  @!P1 IMAD.MOV R42, RZ, RZ, -R42 ;  /* 0x000000ffff2a9224 */ /* 0x000fe400078e0a2a */
[--C-:B------:R-:W-:Y:S02]  /*20e0*/  @!P2 IMAD.IADD R46, R46, 0x1, -R3.reuse ;  /* 0x000000012e2ea824 */ /* 0x100fe400078e0a03 */
[----:B------:R-:W-:Y:S02]  /*20f0*/  @!P6 IMAD.IADD R47, R47, 0x1, -R3 ;  /* 0x000000012f2fe824 */ /* 0x000fe400078e0a03 */
[C---:B------:R-:W-:Y:S01]  /*2100*/  IMAD R48, R3.reuse, R9, R48 ;  /* 0x0000000903307224 */ /* 0x040fe200078e0230 */
[----:B------:R-:W-:Y:S01]  /*2110*/  ISETP.GT.U32.AND P6, PT, R3, R46, PT ;  /* 0x0000002e0300720c */ /* 0x000fe20003fc4070 */
[----:B------:R-:W-:Y:S01]  /*2120*/  IMAD.HI.U32 R9, R5, R50, RZ ;  /* 0x0000003205097227 */ /* 0x000fe200078e00ff */
[----:B------:R-:W-:-:S03]  /*2130*/  ISETP.GT.U32.AND P1, PT, R3, R47, PT ;  /* 0x0000002f0300720c */ /* 0x000fc60003f24070 */
[----:B------:R-:W-:Y:S01]  /*2140*/  @!P3 IMAD.IADD R45, R45, 0x1, -R3 ;  /* 0x000000012d2db824 */ /* 0x000fe200078e0a03 */
[----:B------:R-:W-:Y:S01]  /*2150*/  ISETP.GT.U32.AND P3, PT, R3, R43, PT ;  /* 0x0000002b0300720c */ /* 0x000fe20003f64070 */
[----:B------:R-:W-:Y:S02]  /*2160*/  IMAD.MOV R9, RZ, RZ, -R9 ;  /* 0x000000ffff097224 */ /* 0x000fe400078e0a09 */
[----:B------:R-:W-:Y:S01]  /*2170*/  IMAD.HI.U32 R11, R5, R54, RZ ;  /* 0x00000036050b7227 */ /* 0x000fe200078e00ff */
[----:B------:R-:W-:-:S03]  /*2180*/  ISETP.GT.U32.AND P2, PT, R3, R45, PT ;  /* 0x0000002d0300720c */ /* 0x000fc60003f44070 */
[----:B------:R-:W-:Y:S02]  /*2190*/  IMAD R50, R3, R9, R50 ;  /* 0x0000000903327224 */ /* 0x000fe400078e0232 */
[----:B------:R-:W-:Y:S02]  /*21a0*/  @!P6 IMAD.IADD R46, R46, 0x1, -R3 ;  /* 0x000000012e2ee824 */ /* 0x000fe400078e0a03 */
[----:B------:R-:W-:Y:S01]  /*21b0*/  IMAD.HI.U32 R9, R5, R52, RZ ;  /* 0x0000003405097227 */ /* 0x000fe200078e00ff */
[----:B------:R-:W-:-:S03]  /*21c0*/  ISETP.GT.U32.AND P6, PT, R3, R50, PT ;  /* 0x000000320300720c */ /* 0x000fc60003fc4070 */
[----:B------:R-:W-:Y:S02]  /*21d0*/  IMAD.MOV R9, RZ, RZ, -R9 ;  /* 0x000000ffff097224 */ /* 0x000fe400078e0a09 */
[----:B------:R-:W-:Y:S01]  /*21e0*/  @!P2 IMAD.IADD R45, R45, 0x1, -R3 ;  /* 0x000000012d2da824 */ /* 0x000fe200078e0a03 */
[----:B------:R-:W-:Y:S01]  /*21f0*/  ISETP.GE.AND P2, PT, R13, RZ, PT ;  /* 0x000000ff0d00720c */ /* 0x000fe20003f46270 */
[----:B------:R-:W-:Y:S01]  /*2200*/  IMAD R52, R3, R9, R52 ;  /* 0x0000000903347224 */ /* 0x000fe200078e0234 */
[----:B------:R-:W-:Y:S01]  /*2210*/  LOP3.LUT R13, R7, 0x88, RZ, 0xfc, !PT ;  /* 0x00000088070d7812 */ /* 0x000fe200078efcff */
[----:B------:R-:W-:Y:S02]  /*2220*/  @!P5 IMAD.MOV R45, RZ, RZ, -R45 ;  /* 0x000000ffff2dd224 */ /* 0x000fe400078e0a2d */
[--C-:B------:R-:W-:Y:S01]  /*2230*/  @!P3 IMAD.IADD R43, R43, 0x1, -R3.reuse ;  /* 0x000000012b2bb824 */ /* 0x100fe200078e0a03 */
[----:B------:R-:W-:Y:S01]  /*2240*/  IABS R56, R13 ;  /* 0x0000000d00387213 */ /* 0x000fe20000000000 */
[----:B------:R-:W-:Y:S01]  /*2250*/  @!P6 IMAD.IADD R50, R50, 0x1, -R3 ;  /* 0x000000013232e824 */ /* 0x000fe200078e0a03 */
[C---:B------:R-:W-:Y:S01]  /*2260*/  ISETP.GT.U32.AND P3, PT, R3.reuse, R48, PT ;  /* 0x000000300300720c */ /* 0x040fe20003f64070 */
[----:B------:R-:W-:Y:S01]  /*2270*/  IMAD.MOV R11, RZ, RZ, -R11 ;  /* 0x000000ffff0b7224 */ /* 0x000fe200078e0a0b */
[----:B------:R-:W-:Y:S01]  /*2280*/  ISETP.GT.U32.AND P6, PT, R3, R52, PT ;  /* 0x000000340300720c */ /* 0x000fe20003fc4070 */
[----:B------:R-:W-:Y:S01]  /*2290*/  IMAD.HI.U32 R9, R5, R56, RZ ;  /* 0x0000003805097227 */ /* 0x000fe200078e00ff */
[----:B------:R-:W-:-:S03]  /*22a0*/  ISETP.GT.U32.AND P5, PT, R3, R50, PT ;  /* 0x000000320300720c */ /* 0x000fc60003fa4070 */
[----:B------:R-:W-:Y:S02]  /*22b0*/  IMAD.MOV R9, RZ, RZ, -R9 ;  /* 0x000000ffff097224 */ /* 0x000fe400078e0a09 */
[--C-:B------:R-:W-:Y:S01]  /*22c0*/  @!P1 IMAD.IADD R47, R47, 0x1, -R3.reuse ;  /* 0x000000012f2f9824 */ /* 0x100fe200078e0a03 */
[----:B------:R-:W-:Y:S01]  /*22d0*/  ISETP.GE.AND P1, PT, R15, RZ, PT ;  /* 0x000000ff0f00720c */ /* 0x000fe20003f26270 */
[----:B------:R-:W-:Y:S01]  /*22e0*/  IMAD R56, R3, R9, R56 ;  /* 0x0000000903387224 */ /* 0x000fe200078e0238 */
[----:B------:R-:W-:Y:S01]  /*22f0*/  LOP3.LUT R15, R7, 0x8c, RZ, 0xfc, !PT ;  /* 0x0000008c070f7812 */ /* 0x000fe200078efcff */
[--C-:B------:R-:W-:Y:S01]  /*2300*/  @!P3 IMAD.IADD R48, R48, 0x1, -R3.reuse ;  /* 0x000000013030b824 */ /* 0x100fe200078e0a03 */
[----:B------:R-:W-:Y:S01]  /*2310*/  ISETP.GE.AND P3, PT, R21, RZ, PT ;  /* 0x000000ff1500720c */ /* 0x000fe20003f66270 */
[C---:B------:R-:W-:Y:S01]  /*2320*/  IMAD R54, R3.reuse, R11, R54 ;  /* 0x0000000b03367224 */ /* 0x040fe200078e0236 */
[----:B------:R-:W-:Y:S01]  /*2330*/  IABS R28, R15 ;  /* 0x0000000f001c7213 */ /* 0x000fe20000000000 */
[----:B------:R-:W-:Y:S01]  /*2340*/  @!P5 IMAD.IADD R50, R50, 0x1, -R3 ;  /* 0x000000013232d824 */ /* 0x000fe200078e0a03 */
[C---:B------:R-:W-:Y:S01]  /*2350*/  ISETP.GT.U32.AND P5, PT, R3.reuse, R56, PT ;  /* 0x000000380300720c */ /* 0x040fe20003fa4070 */
[----:B------:R-:W-:Y:S01]  /*2360*/  @!P0 IMAD.MOV R43, RZ, RZ, -R43 ;  /* 0x000000ffff2b8224 */ /* 0x000fe200078e0a2b */
[C---:B------:R-:W-:Y:S01]  /*2370*/  ISETP.GT.U32.AND P0, PT, R3.reuse, R48, PT ;  /* 0x000000300300720c */ /* 0x040fe20003f04070 */
[----:B------:R-:W-:Y:S01]  /*2380*/  @!P2 IMAD.MOV R47, RZ, RZ, -R47 ;  /* 0x000000ffff2fa224 */ /* 0x000fe200078e0a2f */
[----:B------:R-:W-:Y:S01]  /*2390*/  ISETP.GT.U32.AND P2, PT, R3, R54, PT ;  /* 0x000000360300720c */ /* 0x000fe20003f44070 */
[----:B------:R-:W-:Y:S01]  /*23a0*/  IMAD.HI.U32 R9, R5, R28, RZ ;  /* 0x0000001c05097227 */ /* 0x000fe200078e00ff */
[----:B------:R-:W-:-:S03]  /*23b0*/  LOP3.LUT R21, R7, 0x90, RZ, 0xfc, !PT ;  /* 0x0000009007157812 */ /* 0x000fc600078efcff */
[----:B------:R-:W-:Y:S01]  /*23c0*/  IMAD.MOV R57, RZ, RZ, -R9 ;  /* 0x000000ffff397224 */ /* 0x000fe200078e0a09 */
[----:B------:R-:W-:Y:S01]  /*23d0*/  IABS R58, R21 ;  /* 0x00000015003a7213 */ /* 0x000fe20000000000 */
[--C-:B------:R-:W-:Y:S01]  /*23e0*/  @!P6 IMAD.IADD R52, R52, 0x1, -R3.reuse ;  /* 0x000000013434e824 */ /* 0x100fe200078e0a03 */
[----:B------:R-:W-:Y:S01]  /*23f0*/  ISETP.GE.AND P6, PT, R13, RZ, PT ;  /* 0x000000ff0d00720c */ /* 0x000fe20003fc6270 */
[----:B------:R-:W-:Y:S01]  /*2400*/  @!P5 IMAD.IADD R56, R56, 0x1, -R3 ;  /* 0x000000013838d824 */ /* 0x000fe200078e0a03 */
[----:B------:R-:W-:Y:S01]  /*2410*/  LOP3.LUT R13, R7, 0x94, RZ, 0xfc, !PT ;  /* 0x00000094070d7812 */ /* 0x000fe200078efcff */
[----:B------:R-:W-:-:S03]  /*2420*/  IMAD.HI.U32 R9, R5, R58, RZ ;  /* 0x0000003a05097227 */ /* 0x000fc600078e00ff */
[C---:B------:R-:W-:Y:S01]  /*2430*/  ISETP.GT.U32.AND P5, PT, R3.reuse, R56, PT ;  /* 0x000000380300720c */ /* 0x040fe20003fa4070 */
[--C-:B------:R-:W-:Y:S01]  /*2440*/  @!P0 IMAD.IADD R48, R48, 0x1, -R3.reuse ;  /* 0x0000000130308824 */ /* 0x100fe200078e0a03 */
[----:B------:R-:W-:Y:S01]  /*2450*/  IABS R11, R13 ;  /* 0x0000000d000b7213 */ /* 0x000fe20000000000 */
[----:B------:R-:W-:Y:S01]  /*2460*/  @!P2 IMAD.IADD R54, R54, 0x1, -R3 ;  /* 0x000000013636a824 */ /* 0x000fe200078e0a03 */
[----:B------:R-:W-:Y:S01]  /*2470*/  ISETP.GT.U32.AND P2, PT, R3, R52, PT ;  /* 0x000000340300720c */ /* 0x000fe20003f44070 */
[----:B------:R-:W-:Y:S01]  /*2480*/  IMAD.MOV R9, RZ, RZ, -R9 ;  /* 0x000000ffff097224 */ /* 0x000fe200078e0a09 */
[----:B------:R-:W-:Y:S01]  /*2490*/  ISETP.GE.AND P0, PT, R29, RZ, PT ;  /* 0x000000ff1d00720c */ /* 0x000fe20003f06270 */
[----:B------:R-:W-:Y:S01]  /*24a0*/  @!P1 IMAD.MOV R48, RZ, RZ, -R48 ;  /* 0x000000ffff309224 */ /* 0x000fe200078e0a30 */
[C---:B------:R-:W-:Y:S01]  /*24b0*/  ISETP.GT.U32.AND P1, PT, R3.reuse, R54, PT ;  /* 0x000000360300720c */ /* 0x040fe20003f24070 */
[----:B------:R-:W-:Y:S01]  /*24c0*/  IMAD R58, R3, R9, R58 ;  /* 0x00000009033a7224 */ /* 0x000fe200078e023a */
[----:B------:R-:W-:Y:S01]  /*24d0*/  LOP3.LUT R29, R7, 0xc4, RZ, 0xfc, !PT ;  /* 0x000000c4071d7812 */ /* 0x000fe200078efcff */
[----:B------:R-:W-:Y:S01]  /*24e0*/  @!P4 IMAD.MOV R46, RZ, RZ, -R46 ;  /* 0x000000ffff2ec224 */ /* 0x000fe200078e0a2e */
[----:B------:R-:W-:Y:S01]  /*24f0*/  ISETP.GE.AND P4, PT, R25, RZ, PT ;  /* 0x000000ff1900720c */ /* 0x000fe20003f86270 */
[----:B------:R-:W-:Y:S01]  /*2500*/  @!P5 IMAD.IADD R56, R56, 0x1, -R3 ;  /* 0x000000013838d824 */ /* 0x000fe200078e0a03 */
[C---:B------:R-:W-:Y:S01]  /*2510*/  ISETP.GT.U32.AND P5, PT, R3.reuse, R58, PT ;  /* 0x0000003a0300720c */ /* 0x040fe20003fa4070 */
[----:B------:R-:W-:Y:S01]  /*2520*/  IMAD R57, R3, R57, R28 ;  /* 0x0000003903397224 */ /* 0x000fe200078e021c */
[----:B------:R-:W-:Y:S01]  /*2530*/  LOP3.LUT R25, R7, 0x98, RZ, 0xfc, !PT ;  /* 0x0000009807197812 */ /* 0x000fe200078efcff */
[----:B------:R-:W-:Y:S01]  /*2540*/  IMAD.MOV.U32 R28, RZ, RZ, R11 ;  /* 0x000000ffff1c7224 */ /* 0x000fe200078e000b */
[----:B------:R-:W-:Y:S01]  /*2550*/  IABS R82, R29 ;  /* 0x0000001d00527213 */ /* 0x000fe20000000000 */
[--C-:B------:R-:W-:Y:S01]  /*2560*/  @!P2 IMAD.IADD R52, R52, 0x1, -R3.reuse ;  /* 0x000000013434a824 */ /* 0x100fe200078e0a03 */
[----:B------:R-:W-:Y:S01]  /*2570*/  IABS R60, R25 ;  /* 0x00000019003c7213 */ /* 0x000fe20000000000 */
[----:B------:R-:W-:Y:S01]  /*2580*/  @!P1 IMAD.IADD R54, R54, 0x1, -R3 ;  /* 0x0000000136369824 */ /* 0x000fe200078e0a03 */
[----:B------:R-:W-:Y:S01]  /*2590*/  ISETP.GE.AND P1, PT, R15, RZ, PT ;  /* 0x000000ff0f00720c */ /* 0x000fe20003f26270 */
[----:B------:R-:W-:Y:S01]  /*25a0*/  IMAD.HI.U32 R9, R5, R28, RZ ;  /* 0x0000001c05097227 */ /* 0x000fe200078e00ff */
[----:B------:R-:W-:-:S02]  /*25b0*/  LOP3.LUT R15, R7, 0x9c, RZ, 0xfc, !PT ;  /* 0x0000009c070f7812 */ /* 0x000fc400078efcff */
[----:B------:R-:W-:Y:S01]  /*25c0*/  ISETP.GT.U32.AND P2, PT, R3, R57, PT ;  /* 0x000000390300720c */ /* 0x000fe20003f44070 */
[----:B------:R-:W-:Y:S01]  /*25d0*/  @!P5 IMAD.IADD R58, R58, 0x1, -R3 ;  /* 0x000000013a3ad824 */ /* 0x000fe200078e0a03 */
[----:B------:R-:W-:Y:S01]  /*25e0*/  IABS R44, R15 ;  /* 0x0000000f002c7213 */ /* 0x000fe20000000000 */
[----:B------:R-:W-:Y:S02]  /*25f0*/  IMAD.MOV R9, RZ, RZ, -R9 ;  /* 0x000000ffff097224 */ /* 0x000fe400078e0a09 */
[----:B------:R-:W-:-:S04]  /*2600*/  IMAD.HI.U32 R11, R5, R60, RZ ;  /* 0x0000003c050b7227 */ /* 0x000fc800078e00ff */
[----:B------:R-:W-:Y:S01]  /*2610*/  @!P4 IMAD.MOV R52, RZ, RZ, -R52 ;  /* 0x000000ffff34c224 */ /* 0x000fe200078e0a34 */
[C---:B------:R-:W-:Y:S01]  /*2620*/  ISETP.GT.U32.AND P4, PT, R3.reuse, R58, PT ;  /* 0x0000003a0300720c */ /* 0x040fe20003f84070 */
[----:B------:R-:W-:Y:S02]  /*2630*/  IMAD R59, R3, R9, R28 ;  /* 0x00000009033b7224 */ /* 0x000fe400078e021c */
[----:B------:R-:W-:Y:S02]  /*2640*/  IMAD.MOV R11, RZ, RZ, -R11 ;  /* 0x000000ffff0b7224 */ /* 0x000fe400078e0a0b */
[----:B------:R-:W-:Y:S01]  /*2650*/  IMAD.HI.U32 R9, R5, R44, RZ ;  /* 0x0000002c05097227 */ /* 0x000fe200078e00ff */
[----:B------:R-:W-:-:S03]  /*2660*/  ISETP.GT.U32.AND P5, PT, R3, R59, PT ;  /* 0x0000003b0300720c */ /* 0x000fc60003fa4070 */
[----:B------:R-:W-:Y:S01]  /*2670*/  IMAD R60, R3, R11, R60 ;  /* 0x0000000b033c7224 */ /* 0x000fe200078e023c */
[----:B------:R-:W-:Y:S01]  /*2680*/  LOP3.LUT R11, R7, 0xa4, RZ, 0xfc, !PT ;  /* 0x000000a4070b7812 */ /* 0x000fe200078efcff */
[----:B------:R-:W-:Y:S02]  /*2690*/  IMAD.MOV R9, RZ, RZ, -R9 ;  /* 0x000000ffff097224 */ /* 0x000fe400078e0a09 */
[--C-:B------:R-:W-:Y:S01]  /*26a0*/  @!P2 IMAD.IADD R57, R57, 0x1, -R3.reuse ;  /* 0x000000013939a824 */ /* 0x100fe200078e0a03 */
[----:B------:R-:W-:Y:S01]  /*26b0*/  ISETP.GE.AND P2, PT, R21, RZ, PT ;  /* 0x000000ff1500720c */ /* 0x000fe20003f46270 */
[----:B------:R-:W-:Y:S01]  /*26c0*/  @!P6 IMAD.MOV R56, RZ, RZ, -R56 ;  /* 0x000000ffff38e224 */ /* 0x000fe200078e0a38 */
[C---:B------:R-:W-:Y:S01]  /*26d0*/  ISETP.GT.U32.AND P6, PT, R3.reuse, R60, PT ;  /* 0x0000003c0300720c */ /* 0x040fe20003fc4070 */
[----:B------:R-:W-:Y:S01]  /*26e0*/  IMAD R61, R3, R9, R44 ;  /* 0x00000009033d7224 */ /* 0x000fe200078e022c */
[----:B------:R-:W-:Y:S01]  /*26f0*/  LOP3.LUT R21, R7, 0xa0, RZ, 0xfc, !PT ;  /* 0x000000a007157812 */ /* 0x000fe200078efcff */
[--C-:B------:R-:W-:Y:S01]  /*2700*/  @!P4 IMAD.IADD R58, R58, 0x1, -R3.reuse ;  /* 0x000000013a3ac824 */ /* 0x100fe200078e0a03 */
[----:B------:R-:W-:Y:S01]  /*2710*/  IABS R28, R11 ;  /* 0x0000000b001c7213 */ /* 0x000fe20000000000 */
[----:B------:R-:W-:Y:S01]  /*2720*/  @!P5 IMAD.IADD R59, R59, 0x1, -R3 ;  /* 0x000000013b3bd824 */ /* 0x000fe200078e0a03 */
        /* <DEDUP_REMOVED lines=10> */
[----:B------:R-:W-:Y:S01]  /*27d0*/  @!P6 IMAD.IADD R60, R60, 0x1, -R3 ;  /* 0x000000013c3ce824 */ /* 0x000fe200078e0a03 */
[----:B------:R-:W-:Y:S01]  /*27e0*/  ISETP.GE.AND P6, PT, R15, RZ, PT ;  /* 0x000000ff0f00720c */ /* 0x000fe20003fc6270 */
[----:B------:R-:W-:Y:S01]  /*27f0*/  IMAD.MOV R9, RZ, RZ, -R9 ;  /* 0x000000ffff097224 */ /* 0x000fe200078e0a09 */
[----:B------:R-:W-:Y:S01]  /*2800*/  IABS R44, R13 ;  /* 0x0000000d002c7213 */ /* 0x000fe20000000000 */
[----:B------:R-:W-:Y:S01]  /*2810*/  @!P4 IMAD.IADD R61, R61, 0x1, -R3 ;  /* 0x000000013d3dc824 */ /* 0x000fe200078e0a03 */
[C---:B------:R-:W-:Y:S01]  /*2820*/  ISETP.GT.U32.AND P4, PT, R3.reuse, R60, PT ;  /* 0x0000003c0300720c */ /* 0x040fe20003f84070 */
[----:B------:R-:W-:Y:S01]  /*2830*/  IMAD R62, R3, R9, R62 ;  /* 0x00000009033e7224 */ /* 0x000fe200078e023e */
[----:B------:R-:W-:Y:S01]  /*2840*/  LOP3.LUT R15, R7, 0xb4, RZ, 0xfc, !PT ;  /* 0x000000b4070f7812 */ /* 0x000fe200078efcff */
[----:B------:R-:W-:Y:S01]  /*2850*/  IMAD.HI.U32 R9, R5, R28, RZ ;  /* 0x0000001c05097227 */ /* 0x000fe200078e00ff */
[----:B------:R-:W-:-:S02]  /*2860*/  ISETP.GE.AND P2, PT, R21, RZ, PT ;  /* 0x000000ff1500720c */ /* 0x000fc40003f46270 */
[----:B------:R-:W-:Y:S01]  /*2870*/  IABS R66, R15 ;  /* 0x0000000f00427213 */ /* 0x000fe20000000000 */
[----:B------:R-:W-:Y:S01]  /*2880*/  IMAD.MOV R9, RZ, RZ, -R9 ;  /* 0x000000ffff097224 */ /* 0x000fe200078e0a09 */
[----:B------:R-:W-:Y:S01]  /*2890*/  LOP3.LUT R21, R7, 0xbc, RZ, 0xfc, !PT ;  /* 0x000000bc07157812 */ /* 0x000fe200078efcff */
[--C-:B------:R-:W-:Y:S01]  /*28a0*/  @!P3 IMAD.IADD R57, R57, 0x1, -R3.reuse ;  /* 0x000000013939b824 */ /* 0x100fe200078e0a03 */
[----:B------:R-:W-:Y:S01]  /*28b0*/  ISETP.GE.AND P3, PT, R25, RZ, PT ;  /* 0x000000ff1900720c */ /* 0x000fe20003f66270 */
[----:B------:R-:W-:Y:S01]  /*28c0*/  @!P5 IMAD.IADD R59, R59, 0x1, -R3 ;  /* 0x000000013b3bd824 */ /* 0x000fe200078e0a03 */
[C---:B------:R-:W-:Y:S01]  /*28d0*/  ISETP.GT.U32.AND P5, PT, R3.reuse, R62, PT ;  /* 0x0000003e0300720c */ /* 0x040fe20003fa4070 */
[----:B------:R-:W-:Y:S01]  /*28e0*/  IMAD R63, R3, R9, R28 ;  /* 0x00000009033f7224 */ /* 0x000fe200078e021c */
[----:B------:R-:W-:Y:S01]  /*28f0*/  LOP3.LUT R25, R7, 0xc0, RZ, 0xfc, !PT ;  /* 0x000000c007197812 */ /* 0x000fe200078efcff */
[----:B------:R-:W-:Y:S01]  /*2900*/  @!P1 IMAD.MOV R57, RZ, RZ, -R57 ;  /* 0x000000ffff399224 */ /* 0x000fe200078e0a39 */
[C---:B------:R-:W-:Y:S01]  /*2910*/  ISETP.GT.U32.AND P1, PT, R3.reuse, R61, PT ;  /* 0x0000003d0300720c */ /* 0x040fe20003f24070 */
[----:B------:R-:W-:Y:S01]  /*2920*/  @!P4 IMAD.IADD R60, R60, 0x1, -R3 ;  /* 0x000000013c3cc824 */ /* 0x000fe200078e0a03 */
[----:B------:R-:W-:Y:S01]  /*2930*/  ISETP.GT.U32.AND P4, PT, R3, R63, PT ;  /* 0x0000003f0300720c */ /* 0x000fe20003f84070 */
[----:B------:R-:W-:Y:S01]  /*2940*/  @!P0 IMAD.MOV R59, RZ, RZ, -R59 ;  /* 0x000000ffff3b8224 */ /* 0x000fe200078e0a3b */
[----:B------:R-:W-:Y:S01]  /*2950*/  ISETP.GE.AND P0, PT, R11, RZ, PT ;  /* 0x000000ff0b00720c */ /* 0x000fe20003f06270 */
[----:B------:R-:W-:Y:S01]  /*2960*/  IMAD.HI.U32 R9, R5, R44, RZ ;  /* 0x0000002c05097227 */ /* 0x000fe200078e00ff */
[----:B------:R-:W-:-:S02]  /*2970*/  LOP3.LUT R11, R7, 0xac, RZ, 0xfc, !PT ;  /* 0x000000ac070b7812 */ /* 0x000fc400078efcff */
[----:B------:R-:W-:Y:S01]  /*2980*/  IABS R78, R21 ;  /* 0x00000015004e7213 */ /* 0x000fe20000000000 */
[----:B------:R-:W-:Y:S01]  /*2990*/  @!P5 IMAD.IADD R62, R62, 0x1, -R3 ;  /* 0x000000013e3ed824 */ /* 0x000fe200078e0a03 */
[----:B------:R-:W-:Y:S01]  /*29a0*/  ISETP.GE.AND P5, PT, R11, RZ, PT ;  /* 0x000000ff0b00720c */ /* 0x000fe20003fa6270 */
[----:B------:R-:W-:Y:S01]  /*29b0*/  IMAD.MOV R9, RZ, RZ, -R9 ;  /* 0x000000ffff097224 */ /* 0x000fe200078e0a09 */
[----:B------:R-:W-:Y:S01]  /*29c0*/  IABS R11, R11 ;  /* 0x0000000b000b7213 */ /* 0x000fe20000000000 */
[--C-:B------:R-:W-:Y:S01]  /*29d0*/  @!P1 IMAD.IADD R61, R61, 0x1, -R3.reuse ;  /* 0x000000013d3d9824 */ /* 0x100fe200078e0a03 */
[----:B------:R-:W-:Y:S01]  /*29e0*/  ISETP.GE.AND P1, PT, R13, RZ, PT ;  /* 0x000000ff0d00720c */ /* 0x000fe20003f26270 */
[----:B------:R-:W-:Y:S01]  /*29f0*/  @!P4 IMAD.IADD R63, R63, 0x1, -R3 ;  /* 0x000000013f3fc824 */ /* 0x000fe200078e0a03 */
[----:B------:R-:W-:Y:S01]  /*2a00*/  LOP3.LUT R13, R7, 0xb0, RZ, 0xfc, !PT ;  /* 0x000000b0070d7812 */ /* 0x000fe200078efcff */
[C---:B------:R-:W-:Y:S01]  /*2a10*/  IMAD R28, R3.reuse, R9, R44 ;  /* 0x00000009031c7224 */ /* 0x040fe200078e022c */
[C---:B------:R-:W-:Y:S01]  /*2a20*/  ISETP.GT.U32.AND P4, PT, R3.reuse, R62, PT ;  /* 0x0000003e0300720c */ /* 0x040fe20003f84070 */
[----:B------:R-:W-:Y:S01]  /*2a30*/  IMAD.MOV.U32 R44, RZ, RZ, R11 ;  /* 0x000000ffff2c7224 */ /* 0x000fe200078e000b */
[----:B------:R-:W-:Y:S01]  /*2a40*/  IABS R64, R13 ;  /* 0x0000000d00407213 */ /* 0x000fe20000000000 */
[----:B------:R-:W-:Y:S01]  /*2a50*/  @!P3 IMAD.MOV R60, RZ, RZ, -R60 ;  /* 0x000000ffff3cb224 */ /* 0x000fe200078e0a3c */
[----:B------:R-:W-:Y:S01]  /*2a60*/  ISETP.GT.U32.AND P3, PT, R3, R63, PT ;  /* 0x0000003f0300720c */ /* 0x000fe20003f64070 */
[----:B------:R-:W-:Y:S01]  /*2a70*/  IMAD.HI.U32 R9, R5, R44, RZ ;  /* 0x0000002c05097227 */ /* 0x000fe200078e00ff */
[----:B------:R-:W-:-:S03]  /*2a80*/  IABS R80, R25 ;  /* 0x0000001900507213 */ /* 0x000fc60000000000 */
[----:B------:R-:W-:Y:S01]  /*2a90*/  @!P6 IMAD.MOV R61, RZ, RZ, -R61 ;  /* 0x000000ffff3de224 */ /* 0x000fe200078e0a3d */
[----:B------:R-:W-:Y:S01]  /*2aa0*/  ISETP.GT.U32.AND P6, PT, R3, R28, PT ;  /* 0x0000001c0300720c */ /* 0x000fe20003fc4070 */
[----:B------:R-:W-:-:S04]  /*2ab0*/  IMAD.HI.U32 R11, R5, R64, RZ ;  /* 0x00000040050b7227 */ /* 0x000fc800078e00ff */
[----:B------:R-:W-:Y:S02]  /*2ac0*/  IMAD.MOV R9, RZ, RZ, -R9 ;  /* 0x000000ffff097224 */ /* 0x000fe400078e0a09 */
[----:B------:R-:W-:Y:S02]  /*2ad0*/  IMAD.MOV R11, RZ, RZ, -R11 ;  /* 0x000000ffff0b7224 */ /* 0x000fe400078e0a0b */
[C---:B------:R-:W-:Y:S02]  /*2ae0*/  IMAD R44, R3.reuse, R9, R44 ;  /* 0x00000009032c7224 */ /* 0x040fe400078e022c */
[----:B------:R-:W-:Y:S02]  /*2af0*/  IMAD R64, R3, R11, R64 ;  /* 0x0000000b03407224 */ /* 0x000fe400078e0240 */
[--C-:B------:R-:W-:Y:S01]  /*2b00*/  @!P3 IMAD.IADD R63, R63, 0x1, -R3.reuse ;  /* 0x000000013f3fb824 */ /* 0x100fe200078e0a03 */
[C---:B------:R-:W-:Y:S01]  /*2b10*/  ISETP.GT.U32.AND P3, PT, R3.reuse, R44, PT ;  /* 0x0000002c0300720c */ /* 0x040fe20003f64070 */
[--C-:B------:R-:W-:Y:S01]  /*2b20*/  @!P6 IMAD.IADD R28, R28, 0x1, -R3.reuse ;  /* 0x000000011c1ce824 */ /* 0x100fe200078e0a03 */
[----:B------:R-:W-:Y:S01]  /*2b30*/  ISETP.GT.U32.AND P6, PT, R3, R64, PT ;  /* 0x000000400300720c */ /* 0x000fe20003fc4070 */
[----:B------:R-:W-:Y:S01]  /*2b40*/  @!P4 IMAD.IADD R62, R62, 0x1, -R3 ;  /* 0x000000013e3ec824 */ /* 0x000fe200078e0a03 */
[----:B------:R-:W-:Y:S01]  /*2b50*/  ISETP.GE.AND P4, PT, R13, RZ, PT ;  /* 0x000000ff0d00720c */ /* 0x000fe20003f86270 */
[----:B------:R-:W-:Y:S01]  /*2b60*/  IMAD.HI.U32 R9, R5, R66, RZ ;  /* 0x0000004205097227 */ /* 0x000fe200078e00ff */
[----:B------:R-:W-:-:S03]  /*2b70*/  LOP3.LUT R13, R7, 0xb8, RZ, 0xfc, !PT ;  /* 0x000000b8070d7812 */ /* 0x000fc600078efcff */
[----:B------:R-:W-:Y:S01]  /*2b80*/  IMAD.MOV R9, RZ, RZ, -R9 ;  /* 0x000000ffff097224 */ /* 0x000fe200078e0a09 */
[----:B------:R-:W-:Y:S01]  /*2b90*/  IABS R76, R13 ;  /* 0x0000000d004c7213 */ /* 0x000fe20000000000 */
[----:B------:R-:W-:Y:S02]  /*2ba0*/  @!P0 IMAD.MOV R63, RZ, RZ, -R63 ;  /* 0x000000ffff3f8224 */ /* 0x000fe400078e0a3f */
[--C-:B------:R-:W-:Y:S01]  /*2bb0*/  @!P3 IMAD.IADD R44, R44, 0x1, -R3.reuse ;  /* 0x000000012c2cb824 */ /* 0x100fe200078e0a03 */
[C---:B------:R-:W-:Y:S01]  /*2bc0*/  ISETP.GT.U32.AND P3, PT, R3.reuse, R28, PT ;  /* 0x0000001c0300720c */ /* 0x040fe20003f64070 */
[----:B------:R-:W-:Y:S02]  /*2bd0*/  @!P6 IMAD.IADD R64, R64, 0x1, -R3 ;  /* 0x000000014040e824 */ /* 0x000fe400078e0a03 */
[C---:B------:R-:W-:Y:S01]  /*2be0*/  IMAD R66, R3.reuse, R9, R66 ;  /* 0x0000000903427224 */ /* 0x040fe200078e0242 */
[----:B------:R-:W-:Y:S01]  /*2bf0*/  ISETP.GT.U32.AND P6, PT, R3, R44, PT ;  /* 0x0000002c0300720c */ /* 0x000fe20003fc4070 */
[----:B------:R-:W-:-:S03]  /*2c00*/  IMAD.HI.U32 R9, R5, R76, RZ ;  /* 0x0000004c05097227 */ /* 0x000fc600078e00ff */
[----:B------:R-:W-:Y:S01]  /*2c10*/  ISETP.GT.U32.AND P0, PT, R3, R66, PT ;  /* 0x000000420300720c */ /* 0x000fe20003f04070 */
[----:B------:R-:W-:Y:S02]  /*2c20*/  IMAD.MOV R9, RZ, RZ, -R9 ;  /* 0x000000ffff097224 */ /* 0x000fe400078e0a09 */
[----:B------:R-:W-:-:S04]  /*2c30*/  IMAD.HI.U32 R11, R5, R78, RZ ;  /* 0x0000004e050b7227 */ /* 0x000fc800078e00ff */
[----:B------:R-:W-:Y:S02]  /*2c40*/  IMAD R76, R3, R9, R76 ;  /* 0x00000009034c7224 */ /* 0x000fe400078e024c */
[----:B------:R-:W-:Y:S02]  /*2c50*/  @!P6 IMAD.IADD R44, R44, 0x1, -R3 ;  /* 0x000000012c2ce824 */ /* 0x000fe400078e0a03 */
[----:B------:R-:W-:Y:S01]  /*2c60*/  IMAD.HI.U32 R9, R5, R80, RZ ;  /* 0x0000005005097227 */ /* 0x000fe200078e00ff */
[----:B------:R-:W-:-:S03]  /*2c70*/  ISETP.GT.U32.AND P6, PT, R3, R76, PT ;  /* 0x0000004c0300720c */ /* 0x000fc60003fc4070 */
[----:B------:R-:W-:Y:S02]  /*2c80*/  @!P0 IMAD.IADD R66, R66, 0x1, -R3 ;  /* 0x0000000142428824 */ /* 0x000fe400078e0a03 */
[----:B------:R-:W-:Y:S02]  /*2c90*/  IMAD.MOV R11, RZ, RZ, -R11 ;  /* 0x000000ffff0b7224 */ /* 0x000fe400078e0a0b */
[----:B------:R-:W-:Y:S01]  /*2ca0*/  IMAD.MOV R9, RZ, RZ, -R9 ;  /* 0x000000ffff097224 */ /* 0x000fe200078e0a09 */
[C---:B------:R-:W-:Y:S01]  /*2cb0*/  ISETP.GT.U32.AND P0, PT, R3.reuse, R66, PT ;  /* 0x000000420300720c */ /* 0x040fe20003f04070 */
[C---:B------:R-:W-:Y:S02]  /*2cc0*/  IMAD R78, R3.reuse, R11, R78 ;  /* 0x0000000b034e7224 */ /* 0x040fe400078e024e */
[----:B------:R-:W-:Y:S02]  /*2cd0*/  IMAD R80, R3, R9, R80 ;  /* 0x0000000903507224 */ /* 0x000fe400078e0250 */
[----:B------:R-:W-:-:S02]  /*2ce0*/  @!P6 IMAD.IADD R76, R76, 0x1, -R3 ;  /* 0x000000014c4ce824 */ /* 0x000fc400078e0a03 */
[----:B------:R-:W-:-:S03]  /*2cf0*/  IMAD.HI.U32 R9, R5, R82, RZ ;  /* 0x0000005205097227 */ /* 0x000fc600078e00ff */
[C---:B------:R-:W-:Y:S01]  /*2d00*/  ISETP.GT.U32.AND P6, PT, R3.reuse, R76, PT ;  /* 0x0000004c0300720c */ /* 0x040fe20003fc4070 */
[----:B------:R-:W-:Y:S02]  /*2d10*/  IMAD.MOV R9, RZ, RZ, -R9 ;  /* 0x000000ffff097224 */ /* 0x000fe400078e0a09 */
[----:B------:R-:W-:Y:S01]  /*2d20*/  @!P0 IMAD.IADD R66, R66, 0x1, -R3 ;  /* 0x0000000142428824 */ /* 0x000fe200078e0a03 */
[C---:B------:R-:W-:Y:S01]  /*2d30*/  ISETP.GT.U32.AND P0, PT, R3.reuse, R78, PT ;  /* 0x0000004e0300720c */ /* 0x040fe20003f04070 */
[----:B------:R-:W-:Y:S02]  /*2d40*/  IMAD R82, R3, R9, R82 ;  /* 0x0000000903527224 */ /* 0x000fe400078e0252 */
[----:B------:R-:W-:-:S04]  /*2d50*/  IMAD.HI.U32 R9, R5, R84, RZ ;  /* 0x0000005405097227 */ /* 0x000fc800078e00ff */
[--C-:B------:R-:W-:Y:S01]  /*2d60*/  @!P3 IMAD.IADD R28, R28, 0x1, -R3.reuse ;  /* 0x000000011c1cb824 */ /* 0x100fe200078e0a03 */
[----:B------:R-:W-:Y:S01]  /*2d70*/  ISETP.GE.AND P3, PT, R15, RZ, PT ;  /* 0x000000ff0f00720c */ /* 0x000fe20003f66270 */
[----:B------:R-:W-:Y:S01]  /*2d80*/  @!P6 IMAD.IADD R76, R76, 0x1, -R3 ;  /* 0x000000014c4ce824 */ /* 0x000fe200078e0a03 */
[C---:B------:R-:W-:Y:S01]  /*2d90*/  ISETP.GT.U32.AND P6, PT, R3.reuse, R80, PT ;  /* 0x000000500300720c */ /* 0x040fe20003fc4070 */
[----:B------:R-:W-:Y:S02]  /*2da0*/  IMAD.MOV R15, RZ, RZ, -R9 ;  /* 0x000000ffff0f7224 */ /* 0x000fe400078e0a09 */
[----:B------:R-:W-:Y:S01]  /*2db0*/  @!P0 IMAD.IADD R78, R78, 0x1, -R3 ;  /* 0x000000014e4e8824 */ /* 0x000fe200078e0a03 */
[C---:B------:R-:W-:Y:S01]  /*2dc0*/  ISETP.GT.U32.AND P0, PT, R3.reuse, R82, PT ;  /* 0x000000520300720c */ /* 0x040fe20003f04070 */
[----:B------:R-:W-:Y:S02]  /*2dd0*/  IMAD R84, R3, R15, R84 ;  /* 0x0000000f03547224 */ /* 0x000fe400078e0254 */
[----:B------:R-:W-:-:S04]  /*2de0*/  IMAD.HI.U32 R9, R5, R90, RZ ;  /* 0x0000005a05097227 */ /* 0x000fc800078e00ff */
[----:B------:R-:W-:Y:S01]  /*2df0*/  IMAD.MOV.U32 R68, RZ, RZ, R28 ;  /* 0x000000ffff447224 */ /* 0x000fe200078e001c */
[----:B------:R-:W-:Y:S01]  /*2e00*/  LOP3.LUT R28, R7, 0xd8, RZ, 0xfc, !PT ;  /* 0x000000d8071c7812 */ /* 0x000fe200078efcff */
[----:B------:R-:W-:Y:S01]  /*2e10*/  @!P6 IMAD.IADD R80, R80, 0x1, -R3 ;  /* 0x000000015050e824 */ /* 0x000fe200078e0a03 */
[C---:B------:R-:W-:Y:S01]  /*2e20*/  ISETP.GT.U32.AND P6, PT, R3.reuse, R78, PT ;  /* 0x0000004e0300720c */ /* 0x040fe20003fc4070 */
[----:B------:R-:W-:Y:S01]  /*2e30*/  IMAD.MOV R9, RZ, RZ, -R9 ;  /* 0x000000ffff097224 */ /* 0x000fe200078e0a09 */
[----:B------:R-:W-:Y:S01]  /*2e40*/  IABS R92, R28 ;  /* 0x0000001c005c7213 */ /* 0x000fe20000000000 */
[----:B------:R-:W-:Y:S01]  /*2e50*/  @!P2 IMAD.MOV R62, RZ, RZ, -R62 ;  /* 0x000000ffff3ea224 */ /* 0x000fe200078e0a3e */
[C---:B------:R-:W-:Y:S01]  /*2e60*/  ISETP.GT.U32.AND P2, PT, R3.reuse, R64, PT ;  /* 0x000000400300720c */ /* 0x040fe20003f44070 */
[----:B------:R-:W-:Y:S02]  /*2e70*/  IMAD R90, R3, R9, R90 ;  /* 0x00000009035a7224 */ /* 0x000fe400078e025a */
[----:B------:R-:W-:-:S04]  /*2e80*/  IMAD.HI.U32 R9, R5, R92, RZ ;  /* 0x0000005c05097227 */ /* 0x000fc800078e00ff */
[----:B------:R-:W-:Y:S02]  /*2e90*/  IMAD.MOV R9, RZ, RZ, -R9 ;  /* 0x000000ffff097224 */ /* 0x000fe400078e0a09 */
[----:B------:R-:W-:Y:S01]  /*2ea0*/  @!P6 IMAD.IADD R78, R78, 0x1, -R3 ;  /* 0x000000014e4ee824 */ /* 0x000fe200078e0a03 */
[----:B------:R-:W-:Y:S01]  /*2eb0*/  ISETP.GT.U32.AND P6, PT, R3, R84, PT ;  /* 0x000000540300720c */ /* 0x000fe20003fc4070 */
[----:B------:R-:W-:-:S04]  /*2ec0*/  IMAD.HI.U32 R11, R5, R86, RZ ;  /* 0x00000056050b7227 */ /* 0x000fc800078e00ff */
[----:B------:R-:W-:Y:S02]  /*2ed0*/  @!P0 IMAD.IADD R82, R82, 0x1, -R3 ;  /* 0x0000000152528824 */ /* 0x000fe400078e0a03 */
[C---:B------:R-:W-:Y:S02]  /*2ee0*/  IMAD R92, R3.reuse, R9, R92 ;  /* 0x00000009035c7224 */ /* 0x040fe400078e025c */
[----:B------:R-:W-:Y:S01]  /*2ef0*/  IMAD.MOV R11, RZ, RZ, -R11 ;  /* 0x000000ffff0b7224 */ /* 0x000fe200078e0a0b */
[----:B------:R-:W-:Y:S01]  /*2f00*/  ISETP.GT.U32.AND P0, PT, R3, R82, PT ;  /* 0x000000520300720c */ /* 0x000fe20003f04070 */
[--C-:B------:R-:W-:Y:S01]  /*2f10*/  @!P2 IMAD.IADD R64, R64, 0x1, -R3.reuse ;  /* 0x000000014040a824 */ /* 0x100fe200078e0a03 */
[----:B------:R-:W-:Y:S01]  /*2f20*/  ISETP.GE.AND P2, PT, R13, RZ, PT ;  /* 0x000000ff0d00720c */ /* 0x000fe20003f46270 */
[----:B------:R-:W-:Y:S01]  /*2f30*/  @!P6 IMAD.IADD R84, R84, 0x1, -R3 ;  /* 0x000000015454e824 */ /* 0x000fe200078e0a03 */
[C---:B------:R-:W-:Y:S01]  /*2f40*/  ISETP.GT.U32.AND P6, PT, R3.reuse, R90, PT ;  /* 0x0000005a0300720c */ /* 0x040fe20003fc4070 */
[----:B------:R-:W-:Y:S01]  /*2f50*/  @!P1 IMAD.MOV R68, RZ, RZ, -R68 ;  /* 0x000000ffff449224 */ /* 0x000fe200078e0a44 */
[----:B------:R-:W-:Y:S01]  /*2f60*/  ISETP.GT.U32.AND P1, PT, R3, R80, PT ;  /* 0x000000500300720c */ /* 0x000fe20003f24070 */
[----:B------:R-:W-:-:S04]  /*2f70*/  IMAD.HI.U32 R13, R5, R88, RZ ;  /* 0x00000058050d7227 */ /* 0x000fc800078e00ff */
[----:B------:R-:W-:Y:S02]  /*2f80*/  IMAD R86, R3, R11, R86 ;  /* 0x0000000b03567224 */ /* 0x000fe400078e0256 */
[----:B------:R-:W-:-:S04]  /*2f90*/  IMAD.HI.U32 R11, R5, R94, RZ ;  /* 0x0000005e050b7227 */ /* 0x000fc800078e00ff */
[----:B------:R-:W-:Y:S01]  /*2fa0*/  @!P6 IMAD.IADD R90, R90, 0x1, -R3 ;  /* 0x000000015a5ae824 */ /* 0x000fe200078e0a03 */
[C---:B------:R-:W-:Y:S01]  /*2fb0*/  ISETP.GT.U32.AND P6, PT, R3.reuse, R92, PT ;  /* 0x0000005c0300720c */ /* 0x040fe20003fc4070 */
[----:B------:R-:W-:Y:S02]  /*2fc0*/  IMAD.MOV R13, RZ, RZ, -R13 ;  /* 0x000000ffff0d7224 */ /* 0x000fe400078e0a0d */
[----:B------:R-:W-:Y:S02]  /*2fd0*/  IMAD.MOV R11, RZ, RZ, -R11 ;  /* 0x000000ffff0b7224 */ /* 0x000fe400078e0a0b */
[C---:B------:R-:W-:Y:S02]  /*2fe0*/  IMAD R88, R3.reuse, R13, R88 ;  /* 0x0000000d03587224 */ /* 0x040fe400078e0258 */
[C---:B------:R-:W-:Y:S02]  /*2ff0*/  IMAD R94, R3.reuse, R11, R94 ;  /* 0x0000000b035e7224 */ /* 0x040fe400078e025e */
[--C-:B------:R-:W-:Y:S01]  /*3000*/  @!P1 IMAD.IADD R80, R80, 0x1, -R3.reuse ;  /* 0x0000000150509824 */ /* 0x100fe200078e0a03 */
[C---:B------:R-:W-:Y:S01]  /*3010*/  ISETP.GT.U32.AND P1, PT, R3.reuse, R86, PT ;  /* 0x000000560300720c */ /* 0x040fe20003f24070 */
[--C-:B------:R-:W-:Y:S01]  /*3020*/  @!P0 IMAD.IADD R82, R82, 0x1, -R3.reuse ;  /* 0x0000000152528824 */ /* 0x100fe200078e0a03 */
[C---:B------:R-:W-:Y:S01]  /*3030*/  ISETP.GT.U32.AND P0, PT, R3.reuse, R88, PT ;  /* 0x000000580300720c */ /* 0x040fe20003f04070 */
[----:B------:R-:W-:Y:S01]  /*3040*/  @!P6 IMAD.IADD R92, R92, 0x1, -R3 ;  /* 0x000000015c5ce824 */ /* 0x000fe200078e0a03 */
[----:B------:R-:W-:Y:S01]  /*3050*/  ISETP.GT.U32.AND P6, PT, R3, R94, PT ;  /* 0x0000005e0300720c */ /* 0x000fe20003fc4070 */
[----:B------:R-:W-:-:S04]  /*3060*/  IMAD.HI.U32 R13, R5, R96, RZ ;  /* 0x00000060050d7227 */ /* 0x000fc800078e00ff */
[----:B------:R-:W-:-:S04]  /*3070*/  IMAD.HI.U32 R15, R5, R98, RZ ;  /* 0x00000062050f7227 */ /* 0x000fc800078e00ff */
[----:B------:R-:W-:Y:S02]  /*3080*/  IMAD.MOV R13, RZ, RZ, -R13 ;  /* 0x000000ffff0d7224 */ /* 0x000fe400078e0a0d */
[----:B------:R-:W-:Y:S02]  /*3090*/  IMAD.MOV R15, RZ, RZ, -R15 ;  /* 0x000000ffff0f7224 */ /* 0x000fe400078e0a0f */
[----:B------:R-:W-:Y:S02]  /*30a0*/  IMAD R96, R3, R13, R96 ;  /* 0x0000000d03607224 */ /* 0x000fe400078e0260 */
[--C-:B------:R-:W-:Y:S01]  /*30b0*/  @!P1 IMAD.IADD R86, R86, 0x1, -R3.reuse ;  /* 0x0000000156569824 */ /* 0x100fe200078e0a03 */
[----:B------:R-:W-:Y:S01]  /*30c0*/  ISETP.GE.AND P1, PT, R21, RZ, PT ;  /* 0x000000ff1500720c */ /* 0x000fe20003f26270 */
[--C-:B------:R-:W-:Y:S01]  /*30d0*/  @!P0 IMAD.IADD R88, R88, 0x1, -R3.reuse ;  /* 0x0000000158588824 */ /* 0x100fe200078e0a03 */
[----:B------:R-:W-:Y:S01]  /*30e0*/  ISETP.GE.AND P0, PT, R25, RZ, PT ;  /* 0x000000ff1900720c */ /* 0x000fe20003f06270 */
[----:B------:R-:W-:Y:S01]  /*30f0*/  IMAD R98, R3, R15, R98 ;  /* 0x0000000f03627224 */ /* 0x000fe200078e0262 */
[C---:B------:R-:W-:Y:S01]  /*3100*/  LOP3.LUT R15, R7.reuse, 0xe8, RZ, 0xfc, !PT ;  /* 0x000000e8070f7812 */ /* 0x040fe200078efcff */
[----:B------:R-:W-:Y:S01]  /*3110*/  @!P6 IMAD.IADD R94, R94, 0x1, -R3 ;  /* 0x000000015e5ee824 */ /* 0x000fe200078e0a03 */
[C---:B------:R-:W-:Y:S01]  /*3120*/  LOP3.LUT R21, R7.reuse, 0xec, RZ, 0xfc, !PT ;  /* 0x000000ec07157812 */ /* 0x040fe200078efcff */
[----:B------:R-:W-:Y:S01]  /*3130*/  IMAD.MOV.U32 R70, RZ, RZ, R44 ;  /* 0x000000ffff467224 */ /* 0x000fe200078e002c */
[----:B------:R-:W-:Y:S01]  /*3140*/  LOP3.LUT R25, R7, 0xf0, RZ, 0xfc, !PT ;  /* 0x000000f007197812 */ /* 0x000fe200078efcff */
[----:B------:R-:W-:Y:S01]  /*3150*/  IMAD.MOV.U32 R72, RZ, RZ, R64 ;  /* 0x000000ffff487224 */ /* 0x000fe200078e0040 */
[C---:B------:R-:W-:Y:S01]  /*3160*/  ISETP.GT.U32.AND P6, PT, R3.reuse, R96, PT ;  /* 0x000000600300720c */ /* 0x040fe20003fc4070 */
[----:B------:R-:W-:Y:S01]  /*3170*/  IMAD.MOV.U32 R74, RZ, RZ, R66 ;  /* 0x000000ffff4a7224 */ /* 0x000fe200078e0042 */
[----:B------:R-:W-:Y:S01]  /*3180*/  IABS R100, R15 ;  /* 0x0000000f00647213 */ /* 0x000fe20000000000 */
[----:B------:R-:W-:Y:S01]  /*3190*/  @!P5 IMAD.MOV R70, RZ, RZ, -R70 ;  /* 0x000000ffff46d224 */ /* 0x000fe200078e0a46 */
[----:B------:R-:W-:Y:S01]  /*31a0*/  IABS R102, R21 ;  /* 0x0000001500667213 */ /* 0x000fe20000000000 */
[----:B------:R-:W-:Y:S01]  /*31b0*/  @!P4 IMAD.MOV R72, RZ, RZ, -R72 ;  /* 0x000000ffff48c224 */ /* 0x000fe200078e0a48 */
[----:B------:R-:W-:Y:S01]  /*31c0*/  IABS R104, R25 ;  /* 0x0000001900687213 */ /* 0x000fe20000000000 */
[----:B------:R-:W-:Y:S01]  /*31d0*/  @!P3 IMAD.MOV R74, RZ, RZ, -R74 ;  /* 0x000000ffff4ab224 */ /* 0x000fe200078e0a4a */
[C---:B------:R-:W-:Y:S01]  /*31e0*/  ISETP.GT.U32.AND P5, PT, R3.reuse, R84, PT ;  /* 0x000000540300720c */ /* 0x040fe20003fa4070 */
[----:B------:R-:W-:Y:S01]  /*31f0*/  @!P2 IMAD.MOV R76, RZ, RZ, -R76 ;  /* 0x000000ffff4ca224 */ /* 0x000fe200078e0a4c */
[----:B------:R-:W-:Y:S01]  /*3200*/  ISETP.GT.U32.AND P4, PT, R3, R86, PT ;  /* 0x000000560300720c */ /* 0x000fe20003f84070 */
[----:B------:R-:W-:Y:S01]  /*3210*/  IMAD.HI.U32 R7, R5, R100, RZ ;  /* 0x0000006405077227 */ /* 0x000fe200078e00ff */
[----:B------:R-:W-:-:S02]  /*3220*/  ISETP.GT.U32.AND P3, PT, R3, R88, PT ;  /* 0x000000580300720c */ /* 0x000fc40003f64070 */
[----:B------:R-:W-:Y:S01]  /*3230*/  ISETP.GT.U32.AND P2, PT, R3, R90, PT ;  /* 0x0000005a0300720c */ /* 0x000fe20003f44070 */
[----:B------:R-:W-:-:S04]  /*3240*/  IMAD.HI.U32 R9, R5, R102, RZ ;  /* 0x0000006605097227 */ /* 0x000fc800078e00ff */
[----:B------:R-:W-:-:S04]  /*3250*/  IMAD.HI.U32 R11, R5, R104, RZ ;  /* 0x00000068050b7227 */ /* 0x000fc800078e00ff */
[----:B------:R-:W-:-:S04]  /*3260*/  IMAD.HI.U32 R13, R5, R106, RZ ;  /* 0x0000006a050d7227 */ /* 0x000fc800078e00ff */
[----:B------:R-:W-:-:S04]  /*3270*/  IMAD.HI.U32 R5, R5, R108, RZ ;  /* 0x0000006c05057227 */ /* 0x000fc800078e00ff */
[----:B------:R-:W-:Y:S02]  /*3280*/  IMAD.MOV R7, RZ, RZ, -R7 ;  /* 0x000000ffff077224 */ /* 0x000fe400078e0a07 */
[----:B------:R-:W-:Y:S02]  /*3290*/  IMAD.MOV R9, RZ, RZ, -R9 ;  /* 0x000000ffff097224 */ /* 0x000fe400078e0a09 */
[----:B------:R-:W-:Y:S02]  /*32a0*/  IMAD.MOV R11, RZ, RZ, -R11 ;  /* 0x000000ffff0b7224 */ /* 0x000fe400078e0a0b */
[----:B------:R-:W-:Y:S02]  /*32b0*/  IMAD.MOV R5, RZ, RZ, -R5 ;  /* 0x000000ffff057224 */ /* 0x000fe400078e0a05 */
[----:B------:R-:W-:Y:S02]  /*32c0*/  @!P6 IMAD.IADD R96, R96, 0x1, -R3 ;  /* 0x000000016060e824 */ /* 0x000fe400078e0a03 */
[----:B------:R-:W-:-:S02]  /*32d0*/  IMAD R100, R3, R7, R100 ;  /* 0x0000000703647224 */ /* 0x000fc400078e0264 */
[C---:B------:R-:W-:Y:S01]  /*32e0*/  IMAD R102, R3.reuse, R9, R102 ;  /* 0x0000000903667224 */ /* 0x040fe200078e0266 */
[C---:B------:R-:W-:Y:S01]  /*32f0*/  ISETP.GT.U32.AND P6, PT, R3.reuse, R96, PT ;  /* 0x000000600300720c */ /* 0x040fe20003fc4070 */
[C---:B------:R-:W-:Y:S02]  /*3300*/  IMAD R104, R3.reuse, R11, R104 ;  /* 0x0000000b03687224 */ /* 0x040fe400078e0268 */
[----:B------:R-:W-:Y:S01]  /*3310*/  @!P1 IMAD.MOV R78, RZ, RZ, -R78 ;  /* 0x000000ffff4e9224 */ /* 0x000fe200078e0a4e */
[C---:B------:R-:W-:Y:S01]  /*3320*/  ISETP.GT.U32.AND P1, PT, R3.reuse, R92, PT ;  /* 0x0000005c0300720c */ /* 0x040fe20003f24070 */
[C---:B------:R-:W-:Y:S02]  /*3330*/  IMAD R108, R3.reuse, R5, R108 ;  /* 0x00000005036c7224 */ /* 0x040fe400078e026c */
[----:B------:R-:W0:Y:S01]  /*3340*/  LDS R5, [UR13] ;  /* 0x0000000dff057984 */ /* 0x000e220008000800 */
[----:B------:R-:W-:Y:S01]  /*3350*/  @!P0 IMAD.MOV R80, RZ, RZ, -R80 ;  /* 0x000000ffff508224 */ /* 0x000fe200078e0a50 */
[C---:B------:R-:W-:Y:S01]  /*3360*/  ISETP.GT.U32.AND P0, PT, R3.reuse, R94, PT ;  /* 0x0000005e0300720c */ /* 0x040fe20003f04070 */
[--C-:B------:R-:W-:Y:S01]  /*3370*/  @!P5 IMAD.IADD R84, R84, 0x1, -R3.reuse ;  /* 0x000000015454d824 */ /* 0x100fe200078e0a03 */
[C---:B------:R-:W-:Y:S01]  /*3380*/  ISETP.GT.U32.AND P5, PT, R3.reuse, R98, PT ;  /* 0x000000620300720c */ /* 0x040fe20003fa4070 */
[--C-:B------:R-:W-:Y:S01]  /*3390*/  @!P4 IMAD.IADD R86, R86, 0x1, -R3.reuse ;  /* 0x000000015656c824 */ /* 0x100fe200078e0a03 */
[C---:B------:R-:W-:Y:S01]  /*33a0*/  ISETP.GT.U32.AND P4, PT, R3.reuse, R100, PT ;  /* 0x000000640300720c */ /* 0x040fe20003f84070 */
[--C-:B------:R-:W-:Y:S01]  /*33b0*/  @!P3 IMAD.IADD R88, R88, 0x1, -R3.reuse ;  /* 0x000000015858b824 */ /* 0x100fe200078e0a03 */
[C---:B------:R-:W-:Y:S01]  /*33c0*/  ISETP.GT.U32.AND P3, PT, R3.reuse, R102, PT ;  /* 0x000000660300720c */ /* 0x040fe20003f64070 */
[----:B------:R-:W-:Y:S01]  /*33d0*/  @!P2 IMAD.IADD R90, R90, 0x1, -R3 ;  /* 0x000000015a5aa824 */ /* 0x000fe200078e0a03 */
[----:B------:R-:W-:Y:S01]  /*33e0*/  ISETP.GT.U32.AND P2, PT, R3, R104, PT ;  /* 0x000000680300720c */ /* 0x000fe20003f44070 */
[----:B------:R-:W-:-:S02]  /*33f0*/  IMAD.MOV R13, RZ, RZ, -R13 ;  /* 0x000000ffff0d7224 */ /* 0x000fc400078e0a0d */
[--C-:B------:R-:W-:Y:S02]  /*3400*/  @!P1 IMAD.IADD R92, R92, 0x1, -R3.reuse ;  /* 0x000000015c5c9824 */ /* 0x100fe400078e0a03 */
[C---:B------:R-:W-:Y:S02]  /*3410*/  IMAD R106, R3.reuse, R13, R106 ;  /* 0x0000000d036a7224 */ /* 0x040fe400078e026a */
[--C-:B------:R-:W-:Y:S01]  /*3420*/  @!P6 IMAD.IADD R96, R96, 0x1, -R3.reuse ;  /* 0x000000016060e824 */ /* 0x100fe200078e0a03 */
[C---:B------:R-:W-:Y:S01]  /*3430*/  ISETP.GT.U32.AND P6, PT, R3.reuse, R108, PT ;  /* 0x0000006c0300720c */ /* 0x040fe20003fc4070 */
[--C-:B------:R-:W-:Y:S01]  /*3440*/  @!P0 IMAD.IADD R94, R94, 0x1, -R3.reuse ;  /* 0x000000015e5e8824 */ /* 0x100fe200078e0a03 */
[----:B------:R-:W-:Y:S01]  /*3450*/  ISETP.GT.U32.AND P1, PT, R3, R106, PT ;  /* 0x0000006a0300720c */ /* 0x000fe20003f24070 */
[--C-:B------:R-:W-:Y:S01]  /*3460*/  @!P5 IMAD.IADD R98, R98, 0x1, -R3.reuse ;  /* 0x000000016262d824 */ /* 0x100fe200078e0a03 */
[----:B------:R-:W-:Y:S01]  /*3470*/  ISETP.GE.AND P0, PT, R29, RZ, PT ;  /* 0x000000ff1d00720c */ /* 0x000fe20003f06270 */
[--C-:B------:R-:W-:Y:S01]  /*3480*/  @!P4 IMAD.IADD R100, R100, 0x1, -R3.reuse ;  /* 0x000000016464c824 */ /* 0x100fe200078e0a03 */
[----:B------:R-:W-:Y:S01]  /*3490*/  ISETP.GE.AND P5, PT, R49, RZ, PT ;  /* 0x000000ff3100720c */ /* 0x000fe20003fa6270 */
[--C-:B------:R-:W-:Y:S01]  /*34a0*/  @!P3 IMAD.IADD R102, R102, 0x1, -R3.reuse ;  /* 0x000000016666b824 */ /* 0x100fe200078e0a03 */
[----:B------:R-:W-:Y:S01]  /*34b0*/  ISETP.GE.AND P4, PT, R51, RZ, PT ;  /* 0x000000ff3300720c */ /* 0x000fe20003f86270 */
[----:B------:R-:W-:Y:S01]  /*34c0*/  @!P2 IMAD.IADD R104, R104, 0x1, -R3 ;  /* 0x000000016868a824 */ /* 0x000fe200078e0a03 */
[----:B------:R-:W-:-:S02]  /*34d0*/  ISETP.GE.AND P3, PT, R53, RZ, PT ;  /* 0x000000ff3500720c */ /* 0x000fc40003f66270 */
[----:B------:R-:W-:Y:S01]  /*34e0*/  ISETP.GE.AND P2, PT, R55, RZ, PT ;  /* 0x000000ff3700720c */ /* 0x000fe20003f46270 */
[--C-:B------:R-:W-:Y:S02]  /*34f0*/  @!P6 IMAD.IADD R108, R108, 0x1, -R3.reuse ;  /* 0x000000016c6ce824 */ /* 0x100fe400078e0a03 */
[----:B------:R-:W-:Y:S01]  /*3500*/  @!P1 IMAD.IADD R106, R106, 0x1, -R3 ;  /* 0x000000016a6a9824 */ /* 0x000fe200078e0a03 */
[----:B------:R-:W-:Y:S01]  /*3510*/  ISETP.GE.AND P1, PT, R28, RZ, PT ;  /* 0x000000ff1c00720c */ /* 0x000fe20003f26270 */
[----:B------:R-:W-:Y:S01]  /*3520*/  @!P0 IMAD.MOV R82, RZ, RZ, -R82 ;  /* 0x000000ffff528224 */ /* 0x000fe200078e0a52 */
[----:B------:R-:W1:Y:S01]  /*3530*/  LDC.64 R28, c[0x0][0x3a0] ;  /* 0x0000e800ff1c7b82 */ /* 0x000e620000000a00 */
[C---:B------:R-:W-:Y:S01]  /*3540*/  ISETP.GT.U32.AND P0, PT, R3.reuse, R98, PT ;  /* 0x000000620300720c */ /* 0x040fe20003f04070 */
[----:B------:R-:W-:Y:S01]  /*3550*/  @!P5 IMAD.MOV R84, RZ, RZ, -R84 ;  /* 0x000000ffff54d224 */ /* 0x000fe200078e0a54 */
[C---:B------:R-:W-:Y:S01]  /*3560*/  ISETP.GT.U32.AND P5, PT, R3.reuse, R100, PT ;  /* 0x000000640300720c */ /* 0x040fe20003fa4070 */
[----:B------:R-:W-:Y:S01]  /*3570*/  @!P4 IMAD.MOV R86, RZ, RZ, -R86 ;  /* 0x000000ffff56c224 */ /* 0x000fe200078e0a56 */
[C---:B------:R-:W-:Y:S01]  /*3580*/  ISETP.GT.U32.AND P4, PT, R3.reuse, R102, PT ;  /* 0x000000660300720c */ /* 0x040fe20003f84070 */
[----:B------:R-:W-:Y:S01]  /*3590*/  @!P3 IMAD.MOV R88, RZ, RZ, -R88 ;  /* 0x000000ffff58b224 */ /* 0x000fe200078e0a58 */
[C---:B------:R-:W-:Y:S01]  /*35a0*/  ISETP.GT.U32.AND P3, PT, R3.reuse, R104, PT ;  /* 0x000000680300720c */ /* 0x040fe20003f64070 */
[----:B------:R-:W-:Y:S01]  /*35b0*/  @!P2 IMAD.MOV R90, RZ, RZ, -R90 ;  /* 0x000000ffff5aa224 */ /* 0x000fe200078e0a5a */
[----:B------:R-:W-:-:S02]  /*35c0*/  ISETP.GT.U32.AND P2, PT, R3, R106, PT ;  /* 0x0000006a0300720c */ /* 0x000fc40003f44070 */
[----:B------:R-:W-:Y:S01]  /*35d0*/  ISETP.GT.U32.AND P6, PT, R3, R108, PT ;  /* 0x0000006c0300720c */ /* 0x000fe20003fc4070 */
[----:B------:R-:W-:Y:S01]  /*35e0*/  @!P1 IMAD.MOV R92, RZ, RZ, -R92 ;  /* 0x000000ffff5c9224 */ /* 0x000fe200078e0a5c */
[----:B0-----:R-:W-:Y:S01]  /*35f0*/  R2UR UR12, R5 ;  /* 0x00000000050c72ca */ /* 0x001fe200000e0000 */
[--C-:B------:R-:W-:Y:S01]  /*3600*/  @!P0 IMAD.IADD R98, R98, 0x1, -R3.reuse ;  /* 0x0000000162628824 */ /* 0x100fe200078e0a03 */
[----:B------:R-:W-:Y:S01]  /*3610*/  SHF.R.U32.HI R5, RZ, 0x6, R132 ;  /* 0x00000006ff057819 */ /* 0x000fe20000011684 */
[--C-:B------:R-:W-:Y:S01]  /*3620*/  @!P5 IMAD.IADD R100, R100, 0x1, -R3.reuse ;  /* 0x000000016464d824 */ /* 0x100fe200078e0a03 */
[----:B------:R-:W-:Y:S01]  /*3630*/  ISETP.GE.AND P1, PT, R65, RZ, PT ;  /* 0x000000ff4100720c */ /* 0x000fe20003f26270 */
[--C-:B------:R-:W-:Y:S01]  /*3640*/  @!P4 IMAD.IADD R102, R102, 0x1, -R3.reuse ;  /* 0x000000016666c824 */ /* 0x100fe200078e0a03 */
[----:B------:R-:W-:Y:S01]  /*3650*/  ISETP.GE.AND P0, PT, R73, RZ, PT ;  /* 0x000000ff4900720c */ /* 0x000fe20003f06270 */
[--C-:B------:R-:W-:Y:S01]  /*3660*/  @!P3 IMAD.IADD R104, R104, 0x1, -R3.reuse ;  /* 0x000000016868b824 */ /* 0x100fe200078e0a03 */
[----:B------:R-:W-:Y:S01]  /*3670*/  ISETP.GE.AND P3, PT, R21, RZ, PT ;  /* 0x000000ff1500720c */ /* 0x000fe20003f66270 */
[--C-:B------:R-:W-:Y:S01]  /*3680*/  @!P2 IMAD.IADD R106, R106, 0x1, -R3.reuse ;  /* 0x000000016a6aa824 */ /* 0x100fe200078e0a03 */
[----:B------:R-:W-:Y:S01]  /*3690*/  ISETP.GE.AND P5, PT, R75, RZ, PT ;  /* 0x000000ff4b00720c */ /* 0x000fe20003fa6270 */
[----:B------:R-:W-:Y:S01]  /*36a0*/  @!P6 IMAD.IADD R108, R108, 0x1, -R3 ;  /* 0x000000016c6ce824 */ /* 0x000fe200078e0a03 */
[----:B------:R-:W-:Y:S01]  /*36b0*/  SGXT.U32 R3, R5, 0x1 ;  /* 0x000000010503781a */ /* 0x000fe20000000000 */
[----:B-1----:R-:W-:Y:S01]  /*36c0*/  VIADD R171, R28, 0x1f ;  /* 0x0000001f1cab7836 */ /* 0x002fe20000000000 */
[----:B------:R-:W-:Y:S01]  /*36d0*/  ISETP.GE.AND P4, PT, R15, RZ, PT ;  /* 0x000000ff0f00720c */ /* 0x000fe20003f86270 */
[----:B------:R-:W-:Y:S01]  /*36e0*/  IMAD R21, R20, R29, RZ ;  /* 0x0000001d14157224 */ /* 0x000fe200078e02ff */
[----:B------:R-:W-:Y:S01]  /*36f0*/  BAR.SYNC.DEFER_BLOCKING 0x0 ;  /* 0x0000000000007b1d */ /* 0x000fe20000010000 */
[----:B-----5:R-:W-:Y:S01]  /*3700*/  IMAD R55, R3, R168, RZ ;  /* 0x000000a803377224 */ /* 0x020fe200078e02ff */
[----:B------:R-:W-:Y:S01]  /*3710*/  ISETP.GE.AND P2, PT, R25, RZ, PT ;  /* 0x000000ff1900720c */ /* 0x000fe20003f46270 */
[----:B------:R-:W-:Y:S01]  /*3720*/  @!P1 IMAD.MOV R94, RZ, RZ, -R94 ;  /* 0x000000ffff5e9224 */ /* 0x000fe200078e0a5e */
[----:B------:R-:W-:Y:S01]  /*3730*/  LOP3.LUT P1, RZ, R132, 0x7f, RZ, 0xc0, !PT ;  /* 0x0000007f84ff7812 */ /* 0x000fe2000782c0ff */
[C---:B------:R-:W-:Y:S01]  /*3740*/  IMAD R53, R168.reuse, 0x2, R55 ;  /* 0x00000002a8357824 */ /* 0x040fe200078e0237 */
[----:B------:R-:W-:Y:S01]  /*3750*/  LOP3.LUT R173, R3, 0x8, RZ, 0xfc, !PT ;  /* 0x0000000803ad7812 */ /* 0x000fe200078efcff */
[----:B------:R-:W-:Y:S01]  /*3760*/  @!P0 IMAD.MOV R96, RZ, RZ, -R96 ;  /* 0x000000ffff608224 */ /* 0x000fe200078e0a60 */
[----:B------:R-:W-:Y:S01]  /*3770*/  ISETP.GT.AND P0, PT, R171, 0x1f, PT ;  /* 0x0000001fab00780c */ /* 0x000fe20003f04270 */
[----:B------:R-:W-:Y:S01]  /*3780*/  IMAD R51, R168, 0x2, R53 ;  /* 0x00000002a8337824 */ /* 0x000fe200078e0235 */
[----:B------:R-:W-:Y:S01]  /*3790*/  LOP3.LUT R175, R3, 0x10, RZ, 0xfc, !PT ;  /* 0x0000001003af7812 */ /* 0x000fe200078efcff */
[----:B---3--:R-:W-:Y:S10]  /*37a0*/  BRA.U UP0, `(.L_x_5) ;  /* 0x0000000100187547 */ /* 0x008ff4000b800000 */
[----:B------:R-:W-:Y:S01]  /*37b0*/  ELECT P6, URZ, PT ;  /* 0x0000000000ff782f */ /* 0x000fe200038c0000 */
[----:B------:R-:W-:Y:S01]  /*37c0*/  IMAD.MOV.U32 R5, RZ, RZ, 0x1 ;  /* 0x00000001ff057424 */ /* 0x000fe200078e00ff */
[----:B------:R-:W-:Y:S01]  /*37d0*/  UMOV UR5, 0x40 ;  /* 0x0000004000057882 */ /* 0x000fe20000000000 */
[----:B------:R-:W-:Y:S01]  /*37e0*/  UVIRTCOUNT.DEALLOC.SMPOOL 0x80 ;  /* 0x000000800000784c */ /* 0x000fe20000000000 */
[----:B------:R-:W-:-:S09]  /*37f0*/  ULEA UR5, UR4, UR5, 0x18 ;  /* 0x0000000504057291 */ /* 0x000fd2000f8ec0ff */
[----:B------:R0:W-:Y:S03]  /*3800*/  @P6 STS.U8 [UR5], R5 ;  /* 0x00000005ff006988 */ /* 0x0001e60008000005 */
.L_x_5:
[----:B------:R-:W-:Y:S01]  /*3810*/  UIADD3 UR14, UPT, UPT, UR12, UR14, URZ ;  /* 0x0000000e0c0e7290 */ /* 0x000fe2000fffe0ff */
[C---:B------:R-:W-:Y:S01]  /*3820*/  IMAD R49, R168.reuse, 0x2, R51 ;  /* 0x00000002a8317824 */ /* 0x040fe200078e0233 */
[----:B------:R-:W-:Y:S01]  /*3830*/  VOTEU.ALL UP1, P1 ;  /* 0x0000000000ff7886 */ /* 0x000fe20000820000 */
[----:B------:R-:W-:Y:S01]  /*3840*/  VOTEU.ALL UP2, P1 ;  /* 0x0000000000ff7886 */ /* 0x000fe20000840000 */
[----:B------:R-:W-:Y:S01]  /*3850*/  IMAD.SHL.U32 R20, R21, 0x2, RZ ;  /* 0x0000000215147824 */ /* 0x000fe200078e00ff */
[----:B------:R-:W-:Y:S01]  /*3860*/  ISETP.LT.AND P6, PT, R173, R28, P0 ;  /* 0x0000001cad00720c */ /* 0x000fe200007c1270 */
[----:B------:R-:W-:Y:S01]  /*3870*/  IMAD R25, R168, 0x2, R49 ;  /* 0x00000002a8197824 */ /* 0x000fe200078e0231 */
[----:B------:R-:W-:-:S04]  /*3880*/  @!UP1 UIADD3 UR4, UPT, UPT, -UR6, 0x100000, URZ ;  /* 0x0010000006049890 */ /* 0x000fc8000fffe1ff */
[----:B------:R-:W-:Y:S02]  /*3890*/  @!UP1 USHF.L.U32 UR5, UR4, 0xb, URZ ;  /* 0x0000000b04059899 */ /* 0x000fe400080006ff */
[----:B------:R-:W-:Y:S01]  /*38a0*/  @!UP1 USHF.L.U32 UR4, UR4, 0x1, URZ ;  /* 0x0000000104049899 */ /* 0x000fe200080006ff */
[----:B------:R-:W-:Y:S01]  /*38b0*/  @!P5 IMAD.MOV R98, RZ, RZ, -R98 ;  /* 0x000000ffff62d224 */ /* 0x000fe200078e0a62 */
[----:B------:R-:W-:Y:S01]  /*38c0*/  STTM.16dp32bit_t0_t15.x128 tmem[UR14], RZ ;  /* 0x000000ff000079ed */ /* 0x000fe20008b8000e */
[----:B------:R-:W-:Y:S01]  /*38d0*/  STTM.16dp32bit_t16_t31.x128 tmem[UR14+0x80], RZ ;  /* 0x000080ff000079ed */ /* 0x000fe20008ba000e */
[----:B------:R-:W1:Y:S02]  /*38e0*/  FENCE.VIEW.ASYNC.T ;  /* 0x00000000000073c6 */ /* 0x000e640000000200 */
[----:B-1----:R-:W-:Y:S01]  /*38f0*/  BAR.SYNC.DEFER_BLOCKING 0x0 ;  /* 0x0000000000007b1d */ /* 0x002fe20000010000 */
[----:B------:R-:W-:Y:S01]  /*3900*/  IMAD R15, R168, 0x2, R25 ;  /* 0x00000002a80f7824 */ /* 0x000fe200078e0219 */
[----:B------:R-:W-:-:S03]  /*3910*/  IADD3 R196, P5, PT, R20, UR8, RZ ;  /* 0x0000000814c47c10 */ /* 0x000fc6000ffbe0ff */
[C---:B------:R-:W-:Y:S01]  /*3920*/  IMAD R13, R168.reuse, 0x2, R15 ;  /* 0x00000002a80d7824 */ /* 0x040fe200078e020f */
[----:B------:R-:W-:Y:S02]  /*3930*/  LEA.HI.X.SX32 R44, R21, UR9, 0x1, P5 ;  /* 0x00000009152c7c11 */ /* 0x000fe4000a8f0eff */
[----:B------:R-:W-:Y:S01]  /*3940*/  LEA R64, P5, R25, R196, 0x1 ;  /* 0x000000c419407211 */ /* 0x000fe200078a08ff */
[----:B0-----:R-:W-:-:S03]  /*3950*/  IMAD R5, R168, 0x2, R13 ;  /* 0x00000002a8057824 */ /* 0x001fc600078e020d */
[----:B------:R-:W-:Y:S01]  /*3960*/  LEA.HI.X.SX32 R65, R25, R44, 0x1, P5 ;  /* 0x0000002c19417211 */ /* 0x000fe200028f0eff */
[----:B------:R-:W-:Y:S01]  /*3970*/  IMAD R7, R168, 0x2, R5 ;  /* 0x00000002a8077824 */ /* 0x000fe200078e0205 */
[----:B------:R-:W-:Y:S01]  /*3980*/  ISETP.LT.AND P5, PT, R175, R28, P0 ;  /* 0x0000001caf00720c */ /* 0x000fe200007a1270 */
[----:B------:R-:W0:Y:S02]  /*3990*/  FENCE.VIEW.ASYNC.S ;  /* 0x00000000000073c6 */ /* 0x000e240000000000 */
[----:B0-----:R0:W1:Y:S02]  /*39a0*/  @!UP2 SYNCS.EXCH.64 URZ, [UR15], UR4 ;  /* 0x000000040fffa5b2 */ /* 0x0010640008000100 */
[----:B-1----:R-:W-:Y:S01]  /*39b0*/  BAR.SYNC.DEFER_BLOCKING 0x0 ;  /* 0x0000000000007b1d */ /* 0x002fe20000010000 */
[----:B------:R-:W-:Y:S01]  /*39c0*/  @!P4 IMAD.MOV R100, RZ, RZ, -R100 ;  /* 0x000000ffff64c224 */ /* 0x000fe200078e0a64 */
[----:B------:R-:W-:Y:S02]  /*39d0*/  ISETP.NE.U32.AND P4, PT, R67, RZ, PT ;  /* 0x000000ff4300720c */ /* 0x000fe40003f85070 */
[----:B------:R-:W-:Y:S01]  /*39e0*/  PRMT R199, RZ, 0x7610, R199 ;  /* 0x00007610ffc77816 */ /* 0x000fe200000000c7 */
[----:B------:R-:W-:-:S02]  /*39f0*/  @!P3 IMAD.MOV R102, RZ, RZ, -R102 ;  /* 0x000000ffff66b224 */ /* 0x000fc400078e0a66 */
[----:B------:R-:W-:Y:S01]  /*3a00*/  IMAD R9, R168, 0x2, R7 ;  /* 0x00000002a8097824 */ /* 0x000fe200078e0207 */
[----:B------:R-:W-:Y:S01]  /*3a10*/  LOP3.LUT R29, RZ, R69, RZ, 0x33, !PT ;  /* 0x00000045ff1d7212 */ /* 0x000fe200078e33ff */
[----:B------:R-:W-:Y:S01]  /*3a20*/  @!P2 IMAD.MOV R104, RZ, RZ, -R104 ;  /* 0x000000ffff68a224 */ /* 0x000fe200078e0a68 */
[----:B------:R-:W-:Y:S01]  /*3a30*/  LOP3.LUT R177, R3, 0xa, RZ, 0xfc, !PT ;  /* 0x0000000a03b17812 */ /* 0x000fe200078efcff */
[----:B0-----:R-:W0:Y:S01]  /*3a40*/  LDCU UR4, c[0x0][0x3b0] ;  /* 0x00007600ff0477ac */ /* 0x001e220008000800 */
[----:B------:R1:W2:Y:S01]  /*3a50*/  @P6 LDG.E.U16 R133, desc[UR26][R64.64] ;  /* 0x0000001a40856981 */ /* 0x0002a2000c1e1500 */
[----:B------:R-:W-:Y:S02]  /*3a60*/  LEA R66, P6, R7, R196, 0x1 ;  /* 0x000000c407427211 */ /* 0x000fe400078c08ff */
[----:B------:R-:W-:Y:S02]  /*3a70*/  ISETP.GE.AND P3, PT, R71, RZ, PT ;  /* 0x000000ff4700720c */ /* 0x000fe40003f66270 */
[----:B------:R-:W-:-:S02]  /*3a80*/  LEA.HI.X.SX32 R67, R7, R44, 0x1, P6 ;  /* 0x0000002c07437211 */ /* 0x000fc400030f0eff */
[----:B------:R-:W-:-:S03]  /*3a90*/  ISETP.GE.AND P6, PT, R77, RZ, PT ;  /* 0x000000ff4d00720c */ /* 0x000fc60003fc6270 */
[----:B------:R3:W4:Y:S01]  /*3aa0*/  @P5 LDG.E.U16 R199, desc[UR26][R66.64] ;  /* 0x0000001a42c75981 */ /* 0x000722000c1e1500 */
[----:B------:R-:W-:Y:S01]  /*3ab0*/  ISETP.NE.AND P2, PT, R69, RZ, PT ;  /* 0x000000ff4500720c */ /* 0x000fe20003f45270 */
[C---:B------:R-:W-:Y:S01]  /*3ac0*/  IMAD R11, R168.reuse, 0x2, R9 ;  /* 0x00000002a80b7824 */ /* 0x040fe200078e0209 */
[----:B------:R-:W-:Y:S02]  /*3ad0*/  LOP3.LUT R179, R3, 0x18, RZ, 0xfc, !PT ;  /* 0x0000001803b37812 */ /* 0x000fe400078efcff */
[C---:B------:R-:W-:Y:S01]  /*3ae0*/  SEL R79, R29.reuse, R23, !P2 ;  /* 0x000000171d4f7207 */ /* 0x040fe20005000000 */
[C---:B------:R-:W-:Y:S01]  /*3af0*/  IMAD R23, R168.reuse, 0x2, R11 ;  /* 0x00000002a8177824 */ /* 0x040fe200078e020b */
[----:B------:R-:W-:Y:S01]  /*3b00*/  SEL R75, R29, R19, !P2 ;  /* 0x000000131d4b7207 */ /* 0x000fe20005000000 */
[----:B------:R-:W-:Y:S01]  /*3b10*/  @!P3 IMAD.MOV R108, RZ, RZ, -R108 ;  /* 0x000000ffff6cb224 */ /* 0x000fe200078e0a6c */
[-C--:B------:R-:W-:Y:S01]  /*3b20*/  ISETP.LT.AND P3, PT, R177, R28.reuse, P0 ;  /* 0x0000001cb100720c */ /* 0x080fe20000761270 */
[----:B------:R-:W-:Y:S01]  /*3b30*/  @!P6 IMAD.MOV R106, RZ, RZ, -R106 ;  /* 0x000000ffff6ae224 */ /* 0x000fe200078e0a6a */
[----:B------:R-:W-:Y:S01]  /*3b40*/  ISETP.LT.AND P5, PT, R179, R28, P0 ;  /* 0x0000001cb300720c */ /* 0x000fe200007a1270 */
[----:B------:R-:W-:Y:S01]  /*3b50*/  IMAD R19, R168, 0x2, R23 ;  /* 0x00000002a8137824 */ /* 0x000fe200078e0217 */
[----:B-1----:R-:W-:-:S02]  /*3b60*/  SEL R64, R29, R6, !P2 ;  /* 0x000000061d407207 */ /* 0x002fc40005000000 */
[C---:B------:R-:W-:Y:S02]  /*3b70*/  SEL R65, R29.reuse, R8, !P2 ;  /* 0x000000081d417207 */ /* 0x040fe40005000000 */
[C---:B---3--:R-:W-:Y:S02]  /*3b80*/  SEL R66, R29.reuse, R10, !P2 ;  /* 0x0000000a1d427207 */ /* 0x048fe40005000000 */
[C---:B------:R-:W-:Y:S02]  /*3b90*/  SEL R67, R29.reuse, R12, !P2 ;  /* 0x0000000c1d437207 */ /* 0x040fe40005000000 */
[C---:B------:R-:W-:Y:S02]  /*3ba0*/  SEL R69, R29.reuse, R16, !P2 ;  /* 0x000000101d457207 */ /* 0x040fe40005000000 */
[C---:B------:R-:W-:Y:S02]  /*3bb0*/  SEL R71, R29.reuse, R17, !P2 ;  /* 0x000000111d477207 */ /* 0x040fe40005000000 */
[----:B------:R-:W-:-:S02]  /*3bc0*/  SEL R73, R29, R18, !P2 ;  /* 0x000000121d497207 */ /* 0x000fc40005000000 */
[C---:B------:R-:W-:Y:S02]  /*3bd0*/  SEL R77, R29.reuse, R22, !P2 ;  /* 0x000000161d4d7207 */ /* 0x040fe40005000000 */
[C---:B------:R-:W-:Y:S02]  /*3be0*/  SEL R24, R29.reuse, R24, !P2 ;  /* 0x000000181d187207 */ /* 0x040fe40005000000 */
[C---:B------:R-:W-:Y:S02]  /*3bf0*/  SEL R26, R29.reuse, R26, !P2 ;  /* 0x0000001a1d1a7207 */ /* 0x040fe40005000000 */
[C---:B------:R-:W-:Y:S02]  /*3c00*/  SEL R81, R29.reuse, R27, !P2 ;  /* 0x0000001b1d517207 */ /* 0x040fe40005000000 */
[C---:B------:R-:W-:Y:S02]  /*3c10*/  SEL R83, R29.reuse, R30, !P2 ;  /* 0x0000001e1d537207 */ /* 0x040fe40005000000 */
[----:B------:R-:W-:-:S02]  /*3c20*/  SEL R85, R29, R31, !P2 ;  /* 0x0000001f1d557207 */ /* 0x000fc40005000000 */
[C---:B------:R-:W-:Y:S02]  /*3c30*/  SEL R87, R29.reuse, R32, !P2 ;  /* 0x000000201d577207 */ /* 0x040fe40005000000 */
[C---:B------:R-:W-:Y:S02]  /*3c40*/  SEL R89, R29.reuse, R33, !P2 ;  /* 0x000000211d597207 */ /* 0x040fe40005000000 */
[C---:B------:R-:W-:Y:S02]  /*3c50*/  SEL R34, R29.reuse, R34, !P2 ;  /* 0x000000221d227207 */ /* 0x040fe40005000000 */
[C---:B------:R-:W-:Y:S01]  /*3c60*/  SEL R91, R29.reuse, R35, !P2 ;  /* 0x000000231d5b7207 */ /* 0x040fe20005000000 */
[----:B------:R-:W-:Y:S01]  /*3c70*/  IMAD R35, R168, 0x2, R19 ;  /* 0x00000002a8237824 */ /* 0x000fe200078e0213 */
        /* <DEDUP_REMOVED lines=44> */
[----:B------:R-:W-:Y:S02]  /*3f40*/  SEL R201, R29, R4, !P2 ;  /* 0x000000041dc97207 */ /* 0x000fe40005000000 */
[-C--:B------:R-:W-:Y:S02]  /*3f50*/  LEA R16, P2, R15, R196.reuse, 0x1 ;  /* 0x000000c40f107211 */ /* 0x080fe400078408ff */
[----:B------:R-:W-:Y:S02]  /*3f60*/  LEA R30, P6, R19, R196, 0x1 ;  /* 0x000000c4131e7211 */ /* 0x000fe400078c08ff */
[----:B------:R-:W-:Y:S02]  /*3f70*/  PRMT R27, RZ, 0x7610, R27 ;  /* 0x00007610ff1b7816 */ /* 0x000fe4000000001b */
[----:B------:R-:W-:Y:S02]  /*3f80*/  LOP3.LUT R181, R3, 0x1a, RZ, 0xfc, !PT ;  /* 0x0000001a03b57812 */ /* 0x000fe400078efcff */
[----:B------:R-:W-:-:S02]  /*3f90*/  LEA.HI.X.SX32 R17, R15, R44, 0x1, P2 ;  /* 0x0000002c0f117211 */ /* 0x000fc400010f0eff */
[----:B------:R-:W-:Y:S02]  /*3fa0*/  PRMT R29, RZ, 0x7610, R29 ;  /* 0x00007610ff1d7816 */ /* 0x000fe4000000001d */
[----:B------:R-:W-:Y:S01]  /*3fb0*/  LOP3.LUT R183, R3, 0x12, RZ, 0xfc, !PT ;  /* 0x0000001203b77812 */ /* 0x000fe200078efcff */
[----:B------:R1:W3:Y:S01]  /*3fc0*/  @P3 LDG.E.U16 R27, desc[UR26][R16.64] ;  /* 0x0000001a101b3981 */ /* 0x0002e2000c1e1500 */
[----:B------:R-:W-:Y:S02]  /*3fd0*/  LEA.HI.X.SX32 R31, R19, R44, 0x1, P6 ;  /* 0x0000002c131f7211 */ /* 0x000fe400030f0eff */
[-C--:B------:R-:W-:Y:S02]  /*3fe0*/  ISETP.LT.AND P2, PT, R181, R28.reuse, P0 ;  /* 0x0000001cb500720c */ /* 0x080fe40000741270 */
[----:B------:R-:W-:Y:S01]  /*3ff0*/  ISETP.LT.AND P3, PT, R183, R28, P0 ;  /* 0x0000001cb700720c */ /* 0x000fe20000761270 */
[----:B------:R5:W2:Y:S01]  /*4000*/  @P5 LDG.E.U16 R29, desc[UR26][R30.64] ;  /* 0x0000001a1e1d5981 */ /* 0x000aa2000c1e1500 */
[----:B------:R-:W-:-:S02]  /*4010*/  LEA R32, P6, R35, R196, 0x1 ;  /* 0x000000c423207211 */ /* 0x000fc400078c08ff */
[----:B------:R-:W-:Y:S02]  /*4020*/  LEA R18, P5, R9, R196, 0x1 ;  /* 0x000000c409127211 */ /* 0x000fe400078a08ff */
[----:B------:R-:W-:Y:S02]  /*4030*/  LOP3.LUT R185, R3, 0xc, RZ, 0xfc, !PT ;  /* 0x0000000c03b97812 */ /* 0x000fe400078efcff */
[----:B------:R-:W-:Y:S02]  /*4040*/  PRMT R12, RZ, 0x7610, R12 ;  /* 0x00007610ff0c7816 */ /* 0x000fe4000000000c */
[-C--:B------:R-:W-:Y:S02]  /*4050*/  LEA.HI.X.SX32 R33, R35, R44.reuse, 0x1, P6 ;  /* 0x0000002c23217211 */ /* 0x080fe400030f0eff */
[----:B------:R-:W-:Y:S02]  /*4060*/  LEA.HI.X.SX32 R19, R9, R44, 0x1, P5 ;  /* 0x0000002c09137211 */ /* 0x000fe400028f0eff */
[----:B------:R-:W-:Y:S01]  /*4070*/  PRMT R10, RZ, 0x7610, R10 ;  /* 0x00007610ff0a7816 */ /* 0x000fe2000000000a */
[----:B------:R-:W2:Y:S01]  /*4080*/  @P2 LDG.E.U16 R12, desc[UR26][R32.64] ;  /* 0x0000001a200c2981 */ /* 0x000ea2000c1e1500 */
[----:B------:R-:W-:-:S02]  /*4090*/  ISETP.LT.AND P5, PT, R185, R28, P0 ;  /* 0x0000001cb900720c */ /* 0x000fc400007a1270 */
[----:B------:R-:W-:Y:S02]  /*40a0*/  LOP3.LUT R187, R3, 0x14, RZ, 0xfc, !PT ;  /* 0x0000001403bb7812 */ /* 0x000fe400078efcff */
[----:B-1----:R-:W-:Y:S01]  /*40b0*/  LEA R16, P2, R13, R196, 0x1 ;  /* 0x000000c40d107211 */ /* 0x002fe200078408ff */
[----:B------:R1:W2:Y:S01]  /*40c0*/  @P3 LDG.E.U16 R10, desc[UR26][R18.64] ;  /* 0x0000001a120a3981 */ /* 0x0002a2000c1e1500 */
[----:B------:R-:W-:Y:S02]  /*40d0*/  PRMT R6, RZ, 0x7610, R6 ;  /* 0x00007610ff067816 */ /* 0x000fe40000000006 */
[----:B------:R-:W-:Y:S01]  /*40e0*/  ISETP.LT.AND P3, PT, R187, R28, P0 ;  /* 0x0000001cbb00720c */ /* 0x000fe20000761270 */
[----:B------:R-:W-:Y:S01]  /*40f0*/  IMAD R35, R168, 0x2, R35 ;  /* 0x00000002a8237824 */ /* 0x000fe200078e0223 */
[----:B------:R-:W-:Y:S02]  /*4100*/  LEA.HI.X.SX32 R17, R13, R44, 0x1, P2 ;  /* 0x0000002c0d117211 */ /* 0x000fe400010f0eff */
[----:B------:R-:W-:-:S02]  /*4110*/  LOP3.LUT R189, R3, 0x1c, RZ, 0xfc, !PT ;  /* 0x0000001c03bd7812 */ /* 0x000fc400078efcff */
[----:B-----5:R-:W-:Y:S01]  /*4120*/  LEA R30, P6, R11, R196, 0x1 ;  /* 0x000000c40b1e7211 */ /* 0x020fe200078c08ff */
[----:B------:R5:W2:Y:S01]  /*4130*/  @P5 LDG.E.U16 R6, desc[UR26][R16.64] ;  /* 0x0000001a10065981 */ /* 0x000aa2000c1e1500 */
[----:B------:R-:W-:Y:S02]  /*4140*/  ISETP.LT.AND P2, PT, R189, R28, P0 ;  /* 0x0000001cbd00720c */ /* 0x000fe40000741270 */
[----:B-1----:R-:W-:Y:S02]  /*4150*/  LEA R18, P5, R35, R196, 0x1 ;  /* 0x000000c423127211 */ /* 0x002fe400078a08ff */
[----:B------:R-:W-:Y:S02]  /*4160*/  PRMT R4, RZ, 0x7610, R4 ;  /* 0x00007610ff047816 */ /* 0x000fe40000000004 */
[-C--:B------:R-:W-:Y:S02]  /*4170*/  LEA.HI.X.SX32 R31, R11, R44.reuse, 0x1, P6 ;  /* 0x0000002c0b1f7211 */ /* 0x080fe400030f0eff */
[----:B------:R-:W-:Y:S01]  /*4180*/  LOP3.LUT R172, R132, 0x1f, RZ, 0xc0, !PT ;  /* 0x0000001f84ac7812 */ /* 0x000fe200078ec0ff */
[----:B-----5:R-:W-:Y:S01]  /*4190*/  IMAD R17, R168, 0x2, R35 ;  /* 0x00000002a8117824 */ /* 0x020fe200078e0223 */
[----:B------:R-:W-:Y:S01]  /*41a0*/  LEA.HI.X.SX32 R19, R35, R44, 0x1, P5 ;  /* 0x0000002c23137211 */ /* 0x000fe200028f0eff */
[----:B------:R1:W5:Y:S01]  /*41b0*/  @P3 LDG.E.U16 R4, desc[UR26][R30.64] ;  /* 0x0000001a1e043981 */ /* 0x000362000c1e1500 */
[----:B------:R-:W-:Y:S01]  /*41c0*/  LEA R32, P5, R53, R196, 0x1 ;  /* 0x000000c435207211 */ /* 0x000fe200078a08ff */
[----:B0-----:R-:W-:Y:S01]  /*41d0*/  IMAD R61, R75, UR4, RZ ;  /* 0x000000044b3d7c24 */ /* 0x001fe2000f8e02ff */
[----:B------:R-:W-:Y:S01]  /*41e0*/  PRMT R8, RZ, 0x7610, R8 ;  /* 0x00007610ff087816 */ /* 0x000fe20000000008 */
[----:B------:R-:W-:Y:S01]  /*41f0*/  IMAD R22, R172, R169, RZ ;  /* 0x000000a9ac167224 */ /* 0x000fe200078e02ff */
[----:B------:R-:W-:Y:S01]  /*4200*/  LEA.HI.X.SX32 R33, R53, R44, 0x1, P5 ;  /* 0x0000002c35217211 */ /* 0x000fe200028f0eff */
[----:B------:R-:W-:Y:S01]  /*4210*/  IMAD R75, R85, UR4, RZ ;  /* 0x00000004554b7c24 */ /* 0x000fe2000f8e02ff */
[-C--:B------:R-:W-:Y:S01]  /*4220*/  LEA R16, P6, R17, R196.reuse, 0x1 ;  /* 0x000000c411107211 */ /* 0x080fe200078c08ff */
[----:B------:R-:W-:Y:S01]  /*4230*/  IMAD R57, R71, UR4, RZ ;  /* 0x0000000447397c24 */ /* 0x000fe2000f8e02ff */
[----:B------:R0:W2:Y:S01]  /*4240*/  @P2 LDG.E.U16 R8, desc[UR26][R18.64] ;  /* 0x0000001a12082981 */ /* 0x0000a2000c1e1500 */
[-C--:B-1----:R-:W-:Y:S01]  /*4250*/  LEA R30, P3, R55, R196.reuse, 0x1 ;  /* 0x000000c4371e7211 */ /* 0x082fe200078608ff */
[----:B------:R-:W-:Y:S01]  /*4260*/  IMAD R85, R36, UR4, RZ ;  /* 0x0000000424557c24 */ /* 0x000fe2000f8e02ff */
[----:B------:R-:W-:Y:S01]  /*4270*/  LEA R36, P5, R49, R196, 0x1 ;  /* 0x000000c431247211 */ /* 0x000fe200078a08ff */
[----:B------:R-:W-:Y:S01]  /*4280*/  IMAD R71, R81, UR4, RZ ;  /* 0x0000000451477c24 */ /* 0x000fe2000f8e02ff */
[----:B------:R-:W-:Y:S01]  /*4290*/  LEA.HI.X.SX32 R31, R55, R44, 0x1, P3 ;  /* 0x0000002c371f7211 */ /* 0x000fe200018f0eff */
[----:B------:R-:W-:-:S02]  /*42a0*/  IMAD R63, R77, UR4, RZ ;  /* 0x000000044d3f7c24 */ /* 0x000fc4000f8e02ff */
[----:B------:R-:W-:Y:S01]  /*42b0*/  IMAD R81, R34, UR4, RZ ;  /* 0x0000000422517c24 */ /* 0x000fe2000f8e02ff */
[----:B------:R-:W-:Y:S01]  /*42c0*/  LEA R34, P3, R51, R196, 0x1 ;  /* 0x000000c433227211 */ /* 0x000fe200078608ff */
[----:B------:R-:W-:Y:S01]  /*42d0*/  IMAD R39, R64, UR4, RZ ;  /* 0x0000000440277c24 */ /* 0x000fe2000f8e02ff */
[----:B------:R-:W-:Y:S01]  /*42e0*/  LEA R166, P2, R22, UR10, 0x1 ;  /* 0x0000000a16a67c11 */ /* 0x000fe2000f8408ff */
[----:B------:R-:W-:Y:S01]  /*42f0*/  IMAD R77, R87, UR4, RZ ;  /* 0x00000004574d7c24 */ /* 0x000fe2000f8e02ff */
[----:B------:R-:W-:Y:S01]  /*4300*/  LEA.HI.X.SX32 R17, R17, R44, 0x1, P6 ;  /* 0x0000002c11117211 */ /* 0x000fe200030f0eff */
[----:B------:R-:W-:Y:S01]  /*4310*/  IMAD R41, R65, UR4, RZ ;  /* 0x0000000441297c24 */ /* 0x000fe2000f8e02ff */
[----:B0-----:R-:W-:Y:S01]  /*4320*/  LEA R18, P6, R5, R196, 0x1 ;  /* 0x000000c405127211 */ /* 0x001fe200078c08ff */
[----:B------:R-:W-:Y:S01]  /*4330*/  IMAD R87, R37, UR4, RZ ;  /* 0x0000000425577c24 */ /* 0x000fe2000f8e02ff */
[----:B------:R-:W-:Y:S01]  /*4340*/  LEA.HI.X.SX32 R37, R49, R44, 0x1, P5 ;  /* 0x0000002c31257211 */ /* 0x000fe200028f0eff */
[----:B------:R-:W-:Y:S01]  /*4350*/  IMAD R65, R79, UR4, RZ ;  /* 0x000000044f417c24 */ /* 0x000fe2000f8e02ff */
[----:B------:R-:W-:Y:S01]  /*4360*/  LEA R196, P5, R23, R196, 0x1 ;  /* 0x000000c417c47211 */ /* 0x000fe200078a08ff */
[----:B------:R-:W-:Y:S01]  /*4370*/  IMAD R43, R66, UR4, RZ ;  /* 0x00000004422b7c24 */ /* 0x000fe2000f8e02ff */
[----:B------:R-:W-:Y:S01]  /*4380*/  LEA.HI.X.SX32 R35, R51, R44, 0x1, P3 ;  /* 0x0000002c33237211 */ /* 0x000fe200018f0eff */
[----:B------:R-:W-:Y:S01]  /*4390*/  IMAD R79, R89, UR4, RZ ;  /* 0x00000004594f7c24 */ /* 0x000fe2000f8e02ff */
[----:B------:R-:W-:Y:S01]  /*43a0*/  LEA.HI.X.SX32 R22, R22, UR11, 0x1, P2 ;  /* 0x0000000b16167c11 */ /* 0x000fe200090f0eff */
        /* <DEDUP_REMOVED lines=8> */
[----:B------:R-:W-:Y:S01]  /*4430*/  LEA.HI.X.SX32 R39, R39, R22, 0x1, P3 ;  /* 0x0000001627277211 */ /* 0x000fe200018f0eff */
[----:B------:R-:W-:Y:S01]  /*4440*/  IMAD R91, R93, UR4, RZ ;  /* 0x000000045d5b7c24 */ /* 0x000fe2000f8e02ff */
[----:B------:R-:W-:Y:S01]  /*4450*/  LEA.HI.X.SX32 R19, R5, R44, 0x1, P6 ;  /* 0x0000002c05137211 */ /* 0x000fe200030f0eff */
[----:B------:R-:W-:Y:S01]  /*4460*/  IMAD R93, R40, UR4, RZ ;  /* 0x00000004285d7c24 */ /* 0x000fe2000f8e02ff */
[-C--:B------:R-:W-:Y:S01]  /*4470*/  LEA R40, P3, R41, R166.reuse, 0x1 ;  /* 0x000000a629287211 */ /* 0x080fe200078608ff */
[----:B------:R-:W-:Y:S01]  /*4480*/  IMAD R47, R69, UR4, RZ ;  /* 0x00000004452f7c24 */ /* 0x000fe2000f8e02ff */
[----:B------:R-:W-:Y:S02]  /*4490*/  LEA R44, P6, R45, R166, 0x1 ;  /* 0x000000a62d2c7211 */ /* 0x000fe400078c08ff */
[----:B------:R-:W-:-:S02]  /*44a0*/  LEA.HI.X.SX32 R43, R43, R22, 0x1, P5 ;  /* 0x000000162b2b7211 */ /* 0x000fc400028f0eff */
[----:B------:R-:W-:Y:S02]  /*44b0*/  LEA R48, P5, R57, R166, 0x1 ;  /* 0x000000a639307211 */ /* 0x000fe400078a08ff */
[----:B------:R-:W-:Y:S02]  /*44c0*/  LEA.HI.X.SX32 R41, R41, R22, 0x1, P3 ;  /* 0x0000001629297211 */ /* 0x000fe400018f0eff */
[----:B------:R-:W-:Y:S02]  /*44d0*/  LEA R46, P3, R47, R166, 0x1 ;  /* 0x000000a62f2e7211 */ /* 0x000fe400078608ff */
[----:B------:R-:W-:Y:S02]  /*44e0*/  LEA.HI.X.SX32 R45, R45, R22, 0x1, P6 ;  /* 0x000000162d2d7211 */ /* 0x000fe400030f0eff */
[----:B------:R-:W-:Y:S01]  /*44f0*/  LEA R50, P6, R59, R166, 0x1 ;  /* 0x000000a63b327211 */ /* 0x000fe200078c08ff */
[----:B------:R-:W-:Y:S01]  /*4500*/  IMAD R69, R26, UR4, RZ ;  /* 0x000000041a457c24 */ /* 0x000fe2000f8e02ff */
[----:B------:R-:W-:-:S02]  /*4510*/  LEA.HI.X.SX32 R49, R57, R22, 0x1, P5 ;  /* 0x0000001639317211 */ /* 0x000fc400028f0eff */
[----:B------:R-:W-:Y:S01]  /*4520*/  LEA R54, P5, R63, R166, 0x1 ;  /* 0x000000a63f367211 */ /* 0x000fe200078a08ff */
[----:B------:R-:W-:Y:S01]  /*4530*/  IMAD R67, R24, UR4, RZ ;  /* 0x0000000418437c24 */ /* 0x000fe2000f8e02ff */
[----:B------:R-:W-:Y:S02]  /*4540*/  LEA.HI.X.SX32 R47, R47, R22, 0x1, P3 ;  /* 0x000000162f2f7211 */ /* 0x000fe400018f0eff */
[----:B------:R-:W-:Y:S02]  /*4550*/  LEA R52, P3, R61, R166, 0x1 ;  /* 0x000000a63d347211 */ /* 0x000fe400078608ff */
[----:B------:R-:W-:Y:S02]  /*4560*/  LEA.HI.X.SX32 R51, R59, R22, 0x1, P6 ;  /* 0x000000163b337211 */ /* 0x000fe400030f0eff */
[----:B------:R-:W-:Y:S02]  /*4570*/  LEA R56, P6, R65, R166, 0x1 ;  /* 0x000000a641387211 */ /* 0x000fe400078c08ff */
[----:B------:R-:W-:-:S02]  /*4580*/  LEA.HI.X.SX32 R55, R63, R22, 0x1, P5 ;  /* 0x000000163f377211 */ /* 0x000fc400028f0eff */
[----:B------:R-:W-:Y:S02]  /*4590*/  LEA R60, P5, R69, R166, 0x1 ;  /* 0x000000a6453c7211 */ /* 0x000fe400078a08ff */
        /* <DEDUP_REMOVED lines=18> */
[----:B------:R-:W-:Y:S01]  /*46c0*/  LEA.HI.X.SX32 R71, R79, R22, 0x1, P3 ;  /* 0x000000164f477211 */ /* 0x000fe200018f0eff */
[----:B------:R-:W-:Y:S01]  /*46d0*/  IMAD R95, R95, UR4, RZ ;  /* 0x000000045f5f7c24 */ /* 0x000fe2000f8e02ff */
[----:B------:R-:W-:Y:S02]  /*46e0*/  LEA R76, P3, R85, R166, 0x1 ;  /* 0x000000a6554c7211 */ /* 0x000fe400078608ff */
[----:B------:R-:W-:Y:S02]  /*46f0*/  LEA.HI.X.SX32 R75, R83, R22, 0x1, P6 ;  /* 0x00000016534b7211 */ /* 0x000fe400030f0eff */
[----:B------:R-:W-:Y:S01]  /*4700*/  LEA R80, P6, R89, R166, 0x1 ;  /* 0x000000a659507211 */ /* 0x000fe200078c08ff */
[----:B------:R-:W-:Y:S01]  /*4710*/  IMAD R99, R99, UR4, RZ ;  /* 0x0000000463637c24 */ /* 0x000fe2000f8e02ff */
[----:B------:R-:W-:-:S02]  /*4720*/  LEA.HI.X.SX32 R79, R87, R22, 0x1, P5 ;  /* 0x00000016574f7211 */ /* 0x000fc400028f0eff */
[----:B------:R-:W-:Y:S01]  /*4730*/  LEA R84, P5, R93, R166, 0x1 ;  /* 0x000000a65d547211 */ /* 0x000fe200078a08ff */
[----:B------:R-:W-:Y:S01]  /*4740*/  IMAD R97, R97, UR4, RZ ;  /* 0x0000000461617c24 */ /* 0x000fe2000f8e02ff */
        /* <DEDUP_REMOVED lines=111> */
[----:B------:R-:W-:Y:S01]  /*4e40*/  LEA R160, P6, R161, R166, 0x1 ;  /* 0x000000a6a1a07211 */ /* 0x000fe200078c08ff */
[----:B------:R-:W-:Y:S01]  /*4e50*/  IMAD R201, R201, UR4, RZ ;  /* 0x00000004c9c97c24 */ /* 0x000fe2000f8e02ff */
[----:B------:R-:W-:-:S02]  /*4e60*/  LOP3.LUT R193, R3, 0x16, RZ, 0xfc, !PT ;  /* 0x0000001603c17812 */ /* 0x000fc400078efcff */
[----:B------:R-:W-:Y:S02]  /*4e70*/  LEA.HI.X.SX32 R159, R159, R22, 0x1, P5 ;  /* 0x000000169f9f7211 */ /* 0x000fe400028f0eff */
[----:B------:R-:W-:Y:S02]  /*4e80*/  SHF.R.S32.HI R167, RZ, 0x6, R132 ;  /* 0x00000006ffa77819 */ /* 0x000fe40000011484 */
[----:B------:R-:W-:Y:S02]  /*4e90*/  LEA R164, P5, R165, R166, 0x1 ;  /* 0x000000a6a5a47211 */ /* 0x000fe400078a08ff */
[----:B------:R-:W-:Y:S01]  /*4ea0*/  LEA.HI.X.SX32 R157, R157, R22, 0x1, P3 ;  /* 0x000000169d9d7211 */ /* 0x000fe200018f0eff */
[----:B------:R-:W-:Y:S01]  /*4eb0*/  IMAD.SHL.U32 R174, R14, 0x2, RZ ;  /* 0x000000020eae7824 */ /* 0x000fe200078e00ff */
[----:B------:R-:W-:Y:S02]  /*4ec0*/  LOP3.LUT R191, R3, 0xe, RZ, 0xfc, !PT ;  /* 0x0000000e03bf7812 */ /* 0x000fe400078efcff */
[----:B------:R-:W-:-:S02]  /*4ed0*/  LEA R162, P3, R163, R166, 0x1 ;  /* 0x000000a6a3a27211 */ /* 0x000fc400078608ff */
[----:B------:R-:W-:Y:S02]  /*4ee0*/  LEA.HI.X.SX32 R161, R161, R22, 0x1, P6 ;  /* 0x00000016a1a17211 */ /* 0x000fe400030f0eff */
[----:B------:R-:W-:Y:S02]  /*4ef0*/  LOP3.LUT R195, R3, 0x1e, RZ, 0xfc, !PT ;  /* 0x0000001e03c37812 */ /* 0x000fe400078efcff */
[----:B------:R-:W-:Y:S02]  /*4f00*/  ISETP.LT.AND P6, PT, R193, R28, P0 ;  /* 0x0000001cc100720c */ /* 0x000fe400007c1270 */
[----:B------:R-:W-:Y:S02]  /*4f10*/  SGXT R167, R167, 0x1 ;  /* 0x00000001a7a7781a */ /* 0x000fe40000000200 */
[----:B------:R-:W-:Y:S02]  /*4f20*/  LEA.HI.X.SX32 R165, R165, R22, 0x1, P5 ;  /* 0x00000016a5a57211 */ /* 0x000fe400028f0eff */
[----:B------:R-:W-:-:S02]  /*4f30*/  LEA R166, P5, R201, R166, 0x1 ;  /* 0x000000a6c9a67211 */ /* 0x000fc400078a08ff */
[----:B------:R-:W-:Y:S02]  /*4f40*/  ISETP.LT.AND P2, PT, R191, R28, P0 ;  /* 0x0000001cbf00720c */ /* 0x000fe40000741270 */
[----:B------:R-:W-:Y:S02]  /*4f50*/  LEA.HI.X.SX32 R163, R163, R22, 0x1, P3 ;  /* 0x00000016a3a37211 */ /* 0x000fe400018f0eff */
[----:B------:R-:W-:Y:S02]  /*4f60*/  ISETP.LT.AND P3, PT, R195, R28, P0 ;  /* 0x0000001cc300720c */ /* 0x000fe40000761270 */
[----:B------:R-:W-:Y:S02]  /*4f70*/  LOP3.LUT R174, R174, 0x90, R167, 0x78, !PT ;  /* 0x00000090aeae7812 */ /* 0x000fe400078e78a7 */
[----:B------:R-:W-:Y:S02]  /*4f80*/  LEA.HI.X.SX32 R167, R201, R22, 0x1, P5 ;  /* 0x00000016c9a77211 */ /* 0x000fe400028f0eff */
[----:B------:R-:W-:-:S02]  /*4f90*/  PRMT R22, RZ, 0x7610, R22 ;  /* 0x00007610ff167816 */ /* 0x000fc40000000016 */
[----:B------:R-:W-:Y:S02]  /*4fa0*/  PRMT R14, RZ, 0x7610, R14 ;  /* 0x00007610ff0e7816 */ /* 0x000fe4000000000e */
[----:B------:R-:W-:Y:S01]  /*4fb0*/  PRMT R24, RZ, 0x7610, R24 ;  /* 0x00007610ff187816 */ /* 0x000fe20000000018 */
[----:B------:R-:W-:-:S04]  /*4fc0*/  @!UP1 UIADD3 UR4, UPT, UPT, -UR6, 0x100000, URZ ;  /* 0x0010000006049890 */ /* 0x000fc8000fffe1ff */
[----:B------:R-:W-:Y:S02]  /*4fd0*/  @!UP1 USHF.L.U32 UR5, UR4, 0xb, URZ ;  /* 0x0000000b04059899 */ /* 0x000fe400080006ff */
[----:B------:R-:W-:Y:S01]  /*4fe0*/  @!UP1 USHF.L.U32 UR4, UR4, 0x1, URZ ;  /* 0x0000000104049899 */ /* 0x000fe200080006ff */
[----:B------:R0:W2:Y:S04]  /*4ff0*/  @P6 LDG.E.U16 R22, desc[UR26][R196.64] ;  /* 0x0000001ac4166981 */ /* 0x0000a8000c1e1500 */
[----:B------:R-:W2:Y:S01]  /*5000*/  @P2 LDG.E.U16 R14, desc[UR26][R18.64] ;  /* 0x0000001a120e2981 */ /* 0x000ea2000c1e1500 */
[----:B------:R-:W-:-:S03]  /*5010*/  ISETP.LT.AND P2, PT, R3, R28, P0 ;  /* 0x0000001c0300720c */ /* 0x000fc60000741270 */
[----:B------:R1:W2:Y:S01]  /*5020*/  @P3 LDG.E.U16 R24, desc[UR26][R16.64] ;  /* 0x0000001a10183981 */ /* 0x0002a2000c1e1500 */
[----:B0-----:R-:W-:Y:S01]  /*5030*/  LOP3.LUT R197, R3, 0x2, RZ, 0xfc, !PT ;  /* 0x0000000203c57812 */ /* 0x001fe200078efcff */
[----:B------:R-:W-:-:S03]  /*5040*/  VOTEU.ALL UP1, P1 ;  /* 0x0000000000ff7886 */ /* 0x000fc60000820000 */
[----:B------:R-:W-:Y:S02]  /*5050*/  ISETP.LT.AND P3, PT, R197, R28, P0 ;  /* 0x0000001cc500720c */ /* 0x000fe40000761270 */
[----:B------:R-:W-:Y:S01]  /*5060*/  PRMT R26, RZ, 0x7610, R26 ;  /* 0x00007610ff1a7816 */ /* 0x000fe2000000001a */
[----:B------:R0:W0:Y:S01]  /*5070*/  @!UP1 SYNCS.EXCH.64 URZ, [UR13+0xa008], UR4 ;  /* 0x00a008040dff95b2 */ /* 0x0000220008000100 */
[----:B------:R-:W-:Y:S01]  /*5080*/  PRMT R216, RZ, 0x7610, R216 ;  /* 0x00007610ffd87816 */ /* 0x000fe200000000d8 */
[----:B----4-:R4:W-:Y:S01]  /*5090*/  STS.U16 [R174+UR13+0x8800], R199 ;  /* 0x008800c7ae007988 */ /* 0x0109e2000800040d */
[----:B------:R-:W-:-:S03]  /*50a0*/  LOP3.LUT R201, R3, 0x6, RZ, 0xfc, !PT ;  /* 0x0000000603c97812 */ /* 0x000fc600078efcff */
[----:B------:R-:W3:Y:S04]  /*50b0*/  @P2 LDG.E.U16 R26, desc[UR26][R30.64] ;  /* 0x0000001a1e1a2981 */ /* 0x000ee8000c1e1500 */
[----:B------:R-:W3:Y:S01]  /*50c0*/  @P3 LDG.E.U16 R216, desc[UR26][R32.64] ;  /* 0x0000001a20d83981 */ /* 0x000ee2000c1e1500 */
[----:B----4-:R-:W-:Y:S02]  /*50d0*/  LOP3.LUT R199, R3, 0x4, RZ, 0xfc, !PT ;  /* 0x0000000403c77812 */ /* 0x010fe400078efcff */
[-C--:B------:R-:W-:Y:S02]  /*50e0*/  ISETP.LT.AND P3, PT, R201, R28.reuse, P0 ;  /* 0x0000001cc900720c */ /* 0x080fe40000761270 */
[-C--:B------:R-:W-:Y:S02]  /*50f0*/  ISETP.LT.AND P2, PT, R199, R28.reuse, P0 ;  /* 0x0000001cc700720c */ /* 0x080fe40000741270 */
[----:B------:R-:W-:-:S02]  /*5100*/  ISETP.LT.AND P0, PT, R172, R28, P0 ;  /* 0x0000001cac00720c */ /* 0x000fc40000701270 */
[----:B------:R-:W-:Y:S02]  /*5110*/  PRMT R218, RZ, 0x7610, R218 ;  /* 0x00007610ffda7816 */ /* 0x000fe400000000da */
[----:B------:R-:W-:Y:S02]  /*5120*/  PRMT R244, RZ, 0x7610, R244 ;  /* 0x00007610fff47816 */ /* 0x000fe400000000f4 */
[----:B-1----:R-:W-:-:S04]  /*5130*/  PRMT R16, RZ, 0x7610, R16 ;  /* 0x00007610ff107816 */ /* 0x002fc80000000010 */
[----:B------:R-:W4:Y:S04]  /*5140*/  @P3 LDG.E.U16 R244, desc[UR26][R36.64] ;  /* 0x0000001a24f43981 */ /* 0x000f28000c1e1500 */
[----:B------:R-:W4:Y:S04]  /*5150*/  @P2 LDG.E.U16 R218, desc[UR26][R34.64] ;  /* 0x0000001a22da2981 */ /* 0x000f28000c1e1500 */
[----:B------:R-:W4:Y:S01]  /*5160*/  @P0 LDG.E.U16 R16, desc[UR26][R54.64] ;  /* 0x0000001a36100981 */ /* 0x000f22000c1e1500 */
[----:B------:R-:W-:-:S06]  /*5170*/  PRMT R246, RZ, 0x7610, R246 ;  /* 0x00007610fff67816 */ /* 0x000fcc00000000f6 */
[----:B------:R-:W4:Y:S01]  /*5180*/  @P0 LDG.E.U16 R246, desc[UR26][R38.64] ;  /* 0x0000001a26f60981 */ /* 0x000f22000c1e1500 */
[----:B------:R-:W-:Y:S02]  /*5190*/  PRMT R248, RZ, 0x7610, R248 ;  /* 0x00007610fff87816 */ /* 0x000fe400000000f8 */
[----:B------:R-:W-:Y:S02]  /*51a0*/  PRMT R250, RZ, 0x7610, R250 ;  /* 0x00007610fffa7816 */ /* 0x000fe400000000fa */
[----:B------:R-:W-:Y:S02]  /*51b0*/  PRMT R252, RZ, 0x7610, R252 ;  /* 0x00007610fffc7816 */ /* 0x000fe400000000fc */
[----:B------:R-:W-:Y:S01]  /*51c0*/  PRMT R17, RZ, 0x7610, R17 ;  /* 0x00007610ff117816 */ /* 0x000fe20000000011 */
[----:B------:R-:W4:Y:S01]  /*51d0*/  @P0 LDG.E.U16 R248, desc[UR26][R42.64] ;  /* 0x0000001a2af80981 */ /* 0x000f22000c1e1500 */
[----:B------:R-:W-:Y:S02]  /*51e0*/  PRMT R19, RZ, 0x7610, R19 ;  /* 0x00007610ff137816 */ /* 0x000fe40000000013 */
[----:B------:R-:W-:Y:S01]  /*51f0*/  PRMT R18, RZ, 0x7610, R18 ;  /* 0x00007610ff127816 */ /* 0x000fe20000000012 */
[----:B------:R-:W4:Y:S01]  /*5200*/  @P0 LDG.E.U16 R250, desc[UR26][R46.64] ;  /* 0x0000001a2efa0981 */ /* 0x000f22000c1e1500 */
[----:B------:R-:W-:-:S02]  /*5210*/  PRMT R220, RZ, 0x7610, R220 ;  /* 0x00007610ffdc7816 */ /* 0x000fc400000000dc */
[----:B------:R-:W-:Y:S01]  /*5220*/  PRMT R222, RZ, 0x7610, R222 ;  /* 0x00007610ffde7816 */ /* 0x000fe200000000de */
[----:B------:R-:W4:Y:S01]  /*5230*/  @P0 LDG.E.U16 R252, desc[UR26][R50.64] ;  /* 0x0000001a32fc0981 */ /* 0x000f22000c1e1500 */
        /* <DEDUP_REMOVED lines=80> */
[----:B------:R-:W4:Y:S04]  /*5740*/  @P0 LDG.E.U16 R227, desc[UR26][R164.64] ;  /* 0x0000001aa4e30981 */ /* 0x000f28000c1e1500 */
        /* <DEDUP_REMOVED lines=31> */
[----:B------:R-:W4:Y:S01]  /*5940*/  @P0 LDG.E.U16 R214, desc[UR26][R166.64] ;  /* 0x0000001aa6d60981 */ /* 0x000f22000c1e1500 */
[----:B------:R-:W-:-:S03]  /*5950*/  LOP3.LUT R170, R174, 0x20, RZ, 0x3c, !PT ;  /* 0x00000020aeaa7812 */ /* 0x000fc600078e3cff */
[----:B--2---:R1:W-:Y:S04]  /*5960*/  STS.U16 [R174+UR13+0x8400], R133 ;  /* 0x00840085ae007988 */ /* 0x0043e8000800040d */
[----:B------:R2:W-:Y:S01]  /*5970*/  STS.U16 [R174+UR13+0x8c00], R29 ;  /* 0x008c001dae007988 */ /* 0x0005e2000800040d */
[----:B-1----:R-:W-:-:S03]  /*5980*/  LOP3.LUT R133, R174, 0x40, RZ, 0x3c, !PT ;  /* 0x00000040ae857812 */ /* 0x002fc600078e3cff */
[----:B---3--:R-:W-:Y:S04]  /*5990*/  STS.U16 [R174+UR13+0x8000], R26 ;  /* 0x0080001aae007988 */ /* 0x008fe8000800040d */
[----:B------:R-:W-:Y:S04]  /*59a0*/  STS.U16 [R170+UR13+0x8500], R27 ;  /* 0x0085001baa007988 */ /* 0x000fe8000800040d */
[----:B------:R-:W-:Y:S04]  /*59b0*/  STS.U16 [R170+UR13+0x8d00], R12 ;  /* 0x008d000caa007988 */ /* 0x000fe8000800040d */
[----:B------:R-:W-:Y:S04]  /*59c0*/  STS.U16 [R170+UR13+0x8900], R10 ;  /* 0x0089000aaa007988 */ /* 0x000fe8000800040d */
[----:B------:R-:W-:Y:S01]  /*59d0*/  STS.U16 [R170+UR13+0x8100], R216 ;  /* 0x008100d8aa007988 */ /* 0x000fe2000800040d */
[----:B--2---:R-:W-:-:S03]  /*59e0*/  LOP3.LUT R29, R174, 0x60, RZ, 0x3c, !PT ;  /* 0x00000060ae1d7812 */ /* 0x004fc600078e3cff */
[----:B-----5:R1:W-:Y:S01]  /*59f0*/  STS.U16 [R133+UR13+0x8a00], R4 ;  /* 0x008a000485007988 */ /* 0x0203e2000800040d */
[----:B------:R-:W-:-:S03]  /*5a00*/  LEA R242, P0, R25, R20, 0x1 ;  /* 0x0000001419f27211 */ /* 0x000fc600078008ff */
[----:B------:R2:W-:Y:S01]  /*5a10*/  STS.U16 [R133+UR13+0x8e00], R8 ;  /* 0x008e000885007988 */ /* 0x0005e2000800040d */
[----:B-1----:R-:W-:-:S03]  /*5a20*/  SHF.R.S32.HI R4, RZ, 0x1f, R21 ;  /* 0x0000001fff047819 */ /* 0x002fc60000011415 */
[----:B------:R1:W-:Y:S01]  /*5a30*/  STS.U16 [R133+UR13+0x8600], R6 ;  /* 0x0086000685007988 */ /* 0x0003e2000800040d */
[----:B------:R-:W-:Y:S02]  /*5a40*/  SHF.L.U64.HI R21, R21, 0x1, R4 ;  /* 0x0000000115157819 */ /* 0x000fe40000010204 */
[----:B--2---:R-:W-:Y:S01]  /*5a50*/  SHF.R.S32.HI R8, RZ, 0x1f, R25 ;  /* 0x0000001fff087819 */ /* 0x004fe20000011419 */
[----:B----4-:R-:W-:Y:S03]  /*5a60*/  STS.U16 [R133+UR13+0x8200], R218 ;  /* 0x008200da85007988 */ /* 0x010fe6000800040d */
[----:B------:R-:W-:Y:S01]  /*5a70*/  LEA.HI.X R8, R25, R21, R8, 0x1, P0 ;  /* 0x0000001519087211 */ /* 0x000fe200000f0c08 */
[----:B------:R-:W-:Y:S01]  /*5a80*/  STS.U16 [R29+UR13+0x8700], R14 ;  /* 0x0087000e1d007988 */ /* 0x000fe2000800040d */
[----:B-1----:R-:W-:-:S03]  /*5a90*/  SHF.R.S32.HI R6, RZ, 0x1f, R15 ;  /* 0x0000001fff067819 */ /* 0x002fc6000001140f */
[----:B------:R-:W-:Y:S04]  /*5aa0*/  STS.U16 [R29+UR13+0x8b00], R22 ;  /* 0x008b00161d007988 */ /* 0x000fe8000800040d */
[----:B------:R-:W-:Y:S04]  /*5ab0*/  STS.U16 [R29+UR13+0x8f00], R24 ;  /* 0x008f00181d007988 */ /* 0x000fe8000800040d */
[----:B------:R-:W-:Y:S04]  /*5ac0*/  STS.U16 [R29+UR13+0x8300], R244 ;  /* 0x008300f41d007988 */ /* 0x000fe8000800040d */
[----:B------:R1:W-:Y:S01]  /*5ad0*/  STS.U16 [R174+UR13+0x800], R16 ;  /* 0x00080010ae007988 */ /* 0x0003e2000800040d */
[----:B------:R-:W-:-:S02]  /*5ae0*/  SHF.R.S32.HI R4, RZ, 0x1f, R13 ;  /* 0x0000001fff047819 */ /* 0x000fc4000001140d */
[----:B-1----:R-:W-:-:S04]  /*5af0*/  LEA R16, P0, R15, R20, 0x1 ;  /* 0x000000140f107211 */ /* 0x002fc800078008ff */
[-C--:B------:R-:W-:Y:S02]  /*5b00*/  LEA.HI.X R6, R15, R21.reuse, R6, 0x1, P0 ;  /* 0x000000150f067211 */ /* 0x080fe400000f0c06 */
[CC--:B------:R-:W-:Y:S02]  /*5b10*/  LEA R14, P0, R13.reuse, R20.reuse, 0x1 ;  /* 0x000000140d0e7211 */ /* 0x0c0fe400078008ff */
[----:B------:R-:W-:Y:S02]  /*5b20*/  SHF.R.S32.HI R10, RZ, 0x1f, R5 ;  /* 0x0000001fff0a7819 */ /* 0x000fe40000011405 */
[----:B------:R-:W-:Y:S02]  /*5b30*/  LEA.HI.X R4, R13, R21, R4, 0x1, P0 ;  /* 0x000000150d047211 */ /* 0x000fe400000f0c04 */
[----:B------:R-:W-:Y:S02]  /*5b40*/  LEA R12, P0, R5, R20, 0x1 ;  /* 0x00000014050c7211 */ /* 0x000fe400078008ff */
[----:B------:R-:W-:-:S02]  /*5b50*/  SHF.R.S32.HI R22, RZ, 0x1f, R7 ;  /* 0x0000001fff167819 */ /* 0x000fc40000011407 */
[----:B------:R-:W-:Y:S02]  /*5b60*/  LEA.HI.X R5, R5, R21, R10, 0x1, P0 ;  /* 0x0000001505057211 */ /* 0x000fe400000f0c0a */
[----:B------:R-:W-:-:S04]  /*5b70*/  LEA R10, P0, R7, R20, 0x1 ;  /* 0x00000014070a7211 */ /* 0x000fc800078008ff */
[-C--:B------:R-:W-:Y:S02]  /*5b80*/  LEA.HI.X R7, R7, R21.reuse, R22, 0x1, P0 ;  /* 0x0000001507077211 */ /* 0x080fe400000f0c16 */
[----:B------:R-:W-:Y:S02]  /*5b90*/  SHF.R.S32.HI R22, RZ, 0x1f, R9 ;  /* 0x0000001fff167819 */ /* 0x000fe40000011409 */
[CC--:B------:R-:W-:Y:S02]  /*5ba0*/  LEA R15, P0, R9.reuse, R20.reuse, 0x1 ;  /* 0x00000014090f7211 */ /* 0x0c0fe400078008ff */
[----:B------:R-:W-:Y:S02]  /*5bb0*/  SHF.R.S32.HI R216, RZ, 0x1f, R11 ;  /* 0x0000001fffd87819 */ /* 0x000fe4000001140b */
[-C--:B------:R-:W-:Y:S02]  /*5bc0*/  LEA.HI.X R9, R9, R21.reuse, R22, 0x1, P0 ;  /* 0x0000001509097211 */ /* 0x080fe400000f0c16 */
[----:B------:R-:W-:Y:S01]  /*5bd0*/  LEA R13, P0, R11, R20, 0x1 ;  /* 0x000000140b0d7211 */ /* 0x000fe200078008ff */
[----:B------:R1:W-:Y:S01]  /*5be0*/  STS.U16 [R174+UR13], R246 ;  /* 0x000000f6ae007988 */ /* 0x0003e2000800040d */
[----:B------:R-:W-:Y:S01]  /*5bf0*/  SHF.R.S32.HI R218, RZ, 0x1f, R23 ;  /* 0x0000001fffda7819 */ /* 0x000fe20000011417 */
[----:B------:R-:W-:Y:S01]  /*5c00*/  IMAD R22, R179, R168, RZ ;  /* 0x000000a8b3167224 */ /* 0x000fe200078e02ff */
[----:B------:R-:W-:-:S02]  /*5c10*/  LEA.HI.X R216, R11, R21, R216, 0x1, P0 ;  /* 0x000000150bd87211 */ /* 0x000fc400000f0cd8 */
[----:B------:R-:W-:Y:S01]  /*5c20*/  LEA R11, P0, R23, R20, 0x1 ;  /* 0x00000014170b7211 */ /* 0x000fe200078008ff */
[----:B-1----:R-:W-:-:S03]  /*5c30*/  IMAD R246, R181, R168, RZ ;  /* 0x000000a8b5f67224 */ /* 0x002fc600078e02ff */
[----:B------:R-:W-:Y:S01]  /*5c40*/  LEA.HI.X R218, R23, R21, R218, 0x1, P0 ;  /* 0x0000001517da7211 */ /* 0x000fe200000f0cda */
[----:B------:R-:W-:Y:S02]  /*5c50*/  IMAD.SHL.U32 R27, R22, 0x2, RZ ;  /* 0x00000002161b7824 */ /* 0x000fe400078e00ff */
[----:B------:R-:W-:Y:S02]  /*5c60*/  IMAD.SHL.U32 R25, R246, 0x2, RZ ;  /* 0x00000002f6197824 */ /* 0x000fe400078e00ff */
[----:B------:R-:W-:Y:S01]  /*5c70*/  IMAD R23, R189, R168, RZ ;  /* 0x000000a8bd177224 */ /* 0x000fe200078e02ff */
[--C-:B------:R-:W-:Y:S01]  /*5c80*/  IADD3 R26, P3, P5, R27, UR8, R20.reuse ;  /* 0x000000081b1a7c10 */ /* 0x100fe2000fd7e014 */
[----:B------:R-:W-:Y:S01]  /*5c90*/  IMAD.HI R22, R22, 0x2, RZ ;  /* 0x0000000216167827 */ /* 0x000fe200078e02ff */
[----:B------:R-:W-:-:S03]  /*5ca0*/  IADD3 R24, P0, P2, R25, UR8, R20 ;  /* 0x0000000819187c10 */ /* 0x000fc6000fa1e014 */
[----:B------:R-:W-:Y:S02]  /*5cb0*/  IMAD R244, R195, R168, RZ ;  /* 0x000000a8c3f47224 */ /* 0x000fe400078e02ff */
[----:B------:R-:W-:Y:S02]  /*5cc0*/  IMAD.SHL.U32 R25, R23, 0x2, RZ ;  /* 0x0000000217197824 */ /* 0x000fe400078e00ff */
[----:B------:R-:W-:Y:S01]  /*5cd0*/  IMAD.HI R246, R246, 0x2, RZ ;  /* 0x00000002f6f67827 */ /* 0x000fe200078e02ff */
[----:B------:R1:W-:Y:S01]  /*5ce0*/  STS.U16 [R174+UR13+0x200], R248 ;  /* 0x000200f8ae007988 */ /* 0x0003e2000800040d */
[--C-:B------:R-:W-:Y:S02]  /*5cf0*/  IADD3.X R27, PT, PT, R22, UR9, R21.reuse, P3, P5 ;  /* 0x00000009161b7c10 */ /* 0x100fe40009fea415 */
[----:B------:R-:W-:Y:S01]  /*5d00*/  IADD3 R22, P5, P3, R25, UR8, R20 ;  /* 0x0000000819167c10 */ /* 0x000fe2000fbbe014 */
[----:B------:R-:W-:Y:S01]  /*5d10*/  STS.U16 [R174+UR13+0x400], R250 ;  /* 0x000400faae007988 */ /* 0x000fe2000800040d */
[----:B------:R-:W-:Y:S01]  /*5d20*/  IADD3.X R25, PT, PT, R246, UR9, R21, P0, P2 ;  /* 0x00000009f6197c10 */ /* 0x000fe200087e4415 */
[----:B------:R-:W-:-:S02]  /*5d30*/  IMAD.HI R246, R23, 0x2, RZ ;  /* 0x0000000217f67827 */ /* 0x000fc400078e02ff */
[----:B------:R-:W-:Y:S02]  /*5d40*/  STS.U16 [R174+UR13+0x600], R252 ;  /* 0x000600fcae007988 */ /* 0x000fe4000800040d */
[C---:B-1----:R-:W-:Y:S02]  /*5d50*/  IMAD.SHL.U32 R248, R244.reuse, 0x2, RZ ;  /* 0x00000002f4f87824 */ /* 0x042fe400078e00ff */
[----:B------:R-:W-:Y:S01]  /*5d60*/  STS.U16 [R174+UR13+0xa00], R17 ;  /* 0x000a0011ae007988 */ /* 0x000fe2000800040d */
[----:B------:R-:W-:-:S03]  /*5d70*/  IMAD.HI R244, R244, 0x2, RZ ;  /* 0x00000002f4f47827 */ /* 0x000fc600078e02ff */
[----:B------:R-:W-:Y:S04]  /*5d80*/  STS.U16 [R174+UR13+0xc00], R19 ;  /* 0x000c0013ae007988 */ /* 0x000fe8000800040d */
        /* <DEDUP_REMOVED lines=24> */
[----:B------:R-:W-:Y:S01]  /*5f10*/  STS.U16 [R174+UR13+0x3e00], R227 ;  /* 0x003e00e3ae007988 */ /* 0x000fe2000800040d */
[----:B------:R-:W-:-:S03]  /*5f20*/  IADD3 R20, P0, P2, R248, UR8, R20 ;  /* 0x00000008f8147c10 */ /* 0x000fc6000fa1e014 */
        /* <DEDUP_REMOVED lines=12> */
[----:B------:R1:W-:Y:S04]  /*5ff0*/  STS.U16 [R170+UR13+0x1900], R176 ;  /* 0x001900b0aa007988 */ /* 0x0003e8000800040d */
        /* <DEDUP_REMOVED lines=18> */
[----:B------:R2:W-:Y:S01]  /*6120*/  STS.U16 [R170+UR13+0x3f00], R214 ;  /* 0x003f00d6aa007988 */ /* 0x0005e2000800040d */
[----:B0-----:R0:W-:Y:S06]  /*6130*/  MEMBAR.ALL.CTA ;  /* 0x0000000000007992 */ /* 0x0011ec0000008000 */
[----:B0-----:R-:W0:Y:S01]  /*6140*/  FENCE.VIEW.ASYNC.S ;  /* 0x00000000000073c6 */ /* 0x001e220000000000 */
[----:B------:R-:W-:-:S02]  /*6150*/  IADD3.X R23, PT, PT, R246, UR9, R21, P5, P3 ;  /* 0x00000009f6177c10 */ /* 0x000fc4000afe6415 */
[----:B------:R-:W-:Y:S02]  /*6160*/  IADD3 R16, P6, PT, R16, UR8, RZ ;  /* 0x0000000810107c10 */ /* 0x000fe4000ffde0ff */
[----:B-1----:R-:W-:Y:S02]  /*6170*/  SHF.R.S32.HI R176, RZ, 0x1f, R171 ;  /* 0x0000001fffb07819 */ /* 0x002fe400000114ab */
[----:B------:R-:W-:Y:S02]  /*6180*/  IADD3.X R21, PT, PT, R244, UR9, R21, P0, P2 ;  /* 0x00000009f4157c10 */ /* 0x000fe400087e4415 */
[----:B------:R-:W-:Y:S02]  /*6190*/  IADD3 R12, P0, PT, R12, UR8, RZ ;  /* 0x000000080c0c7c10 */ /* 0x000fe4000ff1e0ff */
[----:B------:R-:W-:Y:S02]  /*61a0*/  IADD3.X R17, PT, PT, R6, UR9, RZ, P6, !PT ;  /* 0x0000000906117c10 */ /* 0x000fe4000b7fe4ff */
[----:B------:R-:W-:-:S02]  /*61b0*/  LEA.HI R176, R176, R171, RZ, 0x5 ;  /* 0x000000abb0b07211 */ /* 0x000fc400078f28ff */
[----:B------:R-:W-:Y:S02]  /*61c0*/  IADD3 R6, P6, PT, R13, UR8, RZ ;  /* 0x000000080d067c10 */ /* 0x000fe4000ffde0ff */
[----:B------:R-:W-:Y:S02]  /*61d0*/  IADD3.X R13, PT, PT, R5, UR9, RZ, P0, !PT ;  /* 0x00000009050d7c10 */ /* 0x000fe400087fe4ff */
[----:B------:R-:W-:Y:S01]  /*61e0*/  ISETP.LT.OR P0, PT, R171, 0x20, P4 ;  /* 0x00000020ab00780c */ /* 0x000fe20002701670 */
[----:B0-----:R-:W-:Y:S01]  /*61f0*/  BAR.SYNC.DEFER_BLOCKING 0x0 ;  /* 0x0000000000007b1d */ /* 0x001fe20000010000 */
[----:B------:R-:W-:Y:S02]  /*6200*/  IADD3 R18, P2, PT, R242, UR8, RZ ;  /* 0x00000008f2127c10 */ /* 0x000fe4000ff5e0ff */
[----:B------:R-:W-:Y:S02]  /*6210*/  SHF.R.S32.HI R176, RZ, 0x5, R176 ;  /* 0x00000005ffb07819 */ /* 0x000fe400000114b0 */
[----:B------:R-:W-:-:S02]  /*6220*/  IADD3 R14, P5, PT, R14, UR8, RZ ;  /* 0x000000080e0e7c10 */ /* 0x000fc4000ffbe0ff */
[----:B------:R-:W-:Y:S02]  /*6230*/  IADD3.X R19, PT, PT, R8, UR9, RZ, P2, !PT ;  /* 0x0000000908137c10 */ /* 0x000fe400097fe4ff */
[----:B------:R-:W-:Y:S02]  /*6240*/  VIMNMX R176, PT, PT, R176, 0x1, !PT ;  /* 0x00000001b0b07848 */ /* 0x000fe40007fe0100 */
[----:B------:R-:W-:Y:S02]  /*6250*/  IADD3 R8, P2, PT, R15, UR8, RZ ;  /* 0x000000080f087c10 */ /* 0x000fe4000ff5e0ff */
[----:B------:R-:W-:Y:S02]  /*6260*/  IADD3 R10, P3, PT, R10, UR8, RZ ;  /* 0x000000080a0a7c10 */ /* 0x000fe4000ff7e0ff */
[----:B------:R-:W-:Y:S01]  /*6270*/  IADD3.X R15, PT, PT, R4, UR9, RZ, P5, !PT ;  /* 0x00000009040f7c10 */ /* 0x000fe2000affe4ff */
[----:B------:R-:W-:Y:S01]  /*6280*/  IMAD.SHL.U32 R203, R168, 0x20, RZ ;  /* 0x00000020a8cb7824 */ /* 0x000fe200078e00ff */
[----:B------:R-:W-:Y:S01]  /*6290*/  IADD3 R4, P5, PT, R11, UR8, RZ ;  /* 0x000000080b047c10 */ /* 0x000fe2000ffbe0ff */
[----:B------:R-:W-:Y:S01]  /*62a0*/  VIADD R168, R176, 0xffffffff ;  /* 0xffffffffb0a87836 */ /* 0x000fe20000000000 */
[----:B------:R-:W-:Y:S01]  /*62b0*/  IADD3.X R11, PT, PT, R7, UR9, RZ, P3, !PT ;  /* 0x00000009070b7c10 */ /* 0x000fe20009ffe4ff */
[----:B------:R-:W-:Y:S01]  /*62c0*/  UMOV UR6, URZ ;  /* 0x000000ff00067c82 */ /* 0x000fe20008000000 */
[----:B------:R-:W-:-:S02]  /*62d0*/  IADD3.X R9, PT, PT, R9, UR9, RZ, P2, !PT ;  /* 0x0000000909097c10 */ /* 0x000fc400097fe4ff */
[----:B------:R-:W-:Y:S02]  /*62e0*/  IADD3.X R7, PT, PT, R216, UR9, RZ, P6, !PT ;  /* 0x00000009d8077c10 */ /* 0x000fe4000b7fe4ff */
[----:B------:R-:W-:Y:S01]  /*62f0*/  IADD3.X R5, PT, PT, R218, UR9, RZ, P5, !PT ;  /* 0x00000009da057c10 */ /* 0x000fe2000affe4ff */
[----:B------:R-:W-:Y:S01]  /*6300*/  IMAD.SHL.U32 R169, R169, 0x20, RZ ;  /* 0x00000020a9a97824 */ /* 0x000fe200078e00ff */
[----:B------:R-:W-:Y:S01]  /*6310*/  ISETP.NE.U32.AND P2, PT, R168, RZ, PT ;  /* 0x000000ffa800720c */ /* 0x000fe20003f45070 */
[----:B--2---:R-:W-:-:S12]  /*6320*/  @P0 BRA `(.L_x_6) ;  /* 0x0000000000680947 */ /* 0x004fd80003800000 */
[----:B------:R-:W-:Y:S02]  /*6330*/  UIADD3 UR4, UPT, UPT, UR13, 0x8000, URZ ;  /* 0x000080000d047890 */ /* 0x000fe4000fffe0ff */
[----:B------:R-:W-:Y:S02]  /*6340*/  USHF.R.U32.HI UR10, URZ, 0x4, UR13 ;  /* 0x00000004ff0a7899 */ /* 0x000fe4000801160d */
[----:B------:R-:W-:Y:S02]  /*6350*/  USHF.R.U32.HI UR4, URZ, 0x4, UR4 ;  /* 0x00000004ff047899 */ /* 0x000fe40008011604 */
[----:B------:R-:W-:Y:S02]  /*6360*/  USGXT.U32 UR10, UR10, 0xe ;  /* 0x0000000e0a0a789a */ /* 0x000fe40008000000 */
[----:B------:R-:W-:Y:S01]  /*6370*/  USGXT.U32 UR8, UR4, 0xe ;  /* 0x0000000e0408789a */ /* 0x000fe20008000000 */
[----:B------:R-:W-:Y:S01]  /*6380*/  UMOV UR16, 0x80 ;  /* 0x0000008000107882 */ /* 0x000fe20000000000 */
[----:B------:R-:W-:Y:S01]  /*6390*/  UMOV UR17, 0x40004040 ;  /* 0x4000404000117882 */ /* 0x000fe20000000000 */
[----:B------:R-:W-:Y:S01]  /*63a0*/  UMOV UR18, 0xfffffffe ;  /* 0xfffffffe00127882 */ /* 0x000fe20000000000 */
[----:B------:R-:W-:Y:S01]  /*63b0*/  UMOV UR19, 0x7fffbfdf ;  /* 0x7fffbfdf00137882 */ /* 0x000fe20000000000 */
[----:B------:R-:W-:Y:S01]  /*63c0*/  UMOV UR11, URZ ;  /* 0x000000ff000b7c82 */ /* 0x000fe20008000000 */
[----:B------:R-:W-:Y:S01]  /*63d0*/  UMOV UR9, URZ ;  /* 0x000000ff00097c82 */ /* 0x000fe20008000000 */
[----:B------:R-:W-:-:S02]  /*63e0*/  UIADD3.64 UR18, UPT, UPT, UR10, -UR18, URZ ;  /* 0x800000120a127297 */ /* 0x000fc4000fffe0ff */
[----:B------:R-:W-:Y:S01]  /*63f0*/  UIADD3.64 UR16, UPT, UPT, UR8, UR16, URZ ;  /* 0x0000001008107297 */ /* 0x000fe2000fffe0ff */
[----:B------:R-:W-:Y:S01]  /*6400*/  UMOV UR20, 0x0 ;  /* 0x0000000000147882 */ /* 0x000fe20000000000 */
[----:B------:R-:W-:Y:S01]  /*6410*/  UMOV UR21, 0x4408490 ;  /* 0x0440849000157882 */ /* 0x000fe20000000000 */
[----:B------:R-:W-:Y:S01]  /*6420*/  UMOV UR4, UR15 ;  /* 0x0000000f00047c82 */ /* 0x000fe20008000000 */
[----:B------:R-:W-:Y:S01]  /*6430*/  UMOV UR5, URZ ;  /* 0x000000ff00057c82 */ /* 0x000fe20008000000 */
[----:B------:R-:W-:Y:S01]  /*6440*/  UMOV UR11, 0x80004020 ;  /* 0x80004020000b7882 */ /* 0x000fe20000000000 */
[----:B------:R-:W-:Y:S01]  /*6450*/  UMOV UR9, 0x40004040 ;  /* 0x4000404000097882 */ /* 0x000fe20000000000 */
[----:B------:R-:W-:Y:S01]  /*6460*/  UMOV UR22, 0x0 ;  /* 0x0000000000167882 */ /* 0x000fe20000000000 */
[----:B------:R-:W-:Y:S01]  /*6470*/  UMOV UR23, 0x4408490 ;  /* 0x0440849000177882 */ /* 0x000fe20000000000 */
[----:B------:R-:W-:Y:S01]  /*6480*/  UMOV UR4, UR4 ;  /* 0x0000000400047c82 */ /* 0x000fe20008000000 */
[----:B------:R0:W-:Y:S01]  /*6490*/  UTCHMMA gdesc[UR8], gdesc[UR10], tmem[UR12], tmem[UR20], idesc[UR21], !UPT ;  /* 0x00ff140a080075ea */ /* 0x0001e2000f80000c */
[----:B------:R0:W-:Y:S01]  /*64a0*/  UTCHMMA gdesc[UR16], gdesc[UR18], tmem[UR12], tmem[UR22], idesc[UR23], UPT ;  /* 0x00ff1612100075ea */ /* 0x0001e2000b80000c */
[----:B------:R0:W-:Y:S01]  /*64b0*/  UTCBAR [UR4], URZ ;  /* 0x000000ff040073e9 */ /* 0x0001e200080000ff */
[----:B------:R-:W-:Y:S01]  /*64c0*/  NOP ;  /* 0x0000000000007918 */ /* 0x000fe20000000000 */
.L_x_6:
[----:B------:R-:W-:Y:S05]  /*64d0*/  @!P2 BRA `(.L_x_7) ;  /* 0x00000018001ca947 */ /* 0x000fea0003800000 */
[----:B0-----:R-:W-:Y:S01]  /*64e0*/  UIADD3 UR4, UPT, UPT, UR13, 0x9000, URZ ;  /* 0x000090000d047890 */ /* 0x001fe2000fffe0ff */
[----:B------:R-:W-:Y:S01]  /*64f0*/  VIADD R28, R28, 0xffffffe0 ;  /* 0xffffffe01c1c7836 */ /* 0x000fe20000000000 */
        /* <DEDUP_REMOVED lines=11> */
[----:B------:R-:W-:-:S02]  /*65b0*/  UIADD3.64 UR16, UPT, UPT, UR8, UR16, URZ ;  /* 0x0000001008107297 */ /* 0x000fc4000fffe0ff */
[----:B------:R-:W-:Y:S01]  /*65c0*/  UIADD3.64 UR18, UPT, UPT, UR10, -UR18, URZ ;  /* 0x800000120a127297 */ /* 0x000fe2000fffe0ff */
[----:B------:R-:W-:Y:S01]  /*65d0*/  UMOV UR5, 0x1 ;  /* 0x0000000100057882 */ /* 0x000fe20000000000 */
[----:B------:R-:W-:-:S10]  /*65e0*/  UMOV UR4, URZ ;  /* 0x000000ff00047c82 */ /* 0x000fd40008000000 */
.L_x_10:
[----:B------:R-:W-:Y:S01]  /*65f0*/  USHF.L.U32 UR6, UR6, 0x1f, URZ ;  /* 0x0000001f06067899 */ /* 0x000fe200080006ff */
[----:B------:R-:W-:-:S04]  /*6600*/  IMAD.WIDE R50, R169, 0x2, R50 ;  /* 0x00000002a9327825 */ /* 0x000fc800078e0232 */
[----:B------:R-:W-:-:S04]  /*6610*/  IMAD.WIDE R46, R169, 0x2, R46 ;  /* 0x00000002a92e7825 */ /* 0x000fc800078e022e */
[----:B0-----:R-:W-:-:S04]  /*6620*/  IMAD.U32 R176, RZ, RZ, UR6 ;  /* 0x00000006ffb07e24 */ /* 0x001fc8000f8e00ff */
[----:B------:R-:W0:Y:S02]  /*6630*/  SYNCS.PHASECHK.TRANS64.TRYWAIT P0, [UR15], R176 ;  /* 0x000000b0ff0075a7 */ /* 0x000e24000800110f */
[----:B0-----:R-:W-:Y:S05]  /*6640*/  @!P0 BRA `(.L_x_8) ;  /* 0x0000005c00548947 */ /* 0x001fea0003800000 */
.L_x_16:
[-C--:B------:R-:W-:Y:S01]  /*6650*/  ISETP.GE.AND P6, PT, R3, R28.reuse, PT ;  /* 0x0000001c0300720c */ /* 0x080fe20003fc6270 */
[----:B------:R-:W-:Y:S01]  /*6660*/  IMAD.WIDE R30, R203, 0x2, R30 ;  /* 0x00000002cb1e7825 */ /* 0x000fe200078e021e */
[----:B------:R-:W-:Y:S02]  /*6670*/  PRMT R205, RZ, 0x7610, R205 ;  /* 0x00007610ffcd7816 */ /* 0x000fe400000000cd */
[-C--:B------:R-:W-:Y:S01]  /*6680*/  ISETP.GE.AND P0, PT, R197, R28.reuse, PT ;  /* 0x0000001cc500720c */ /* 0x080fe20003f06270 */
[----:B------:R-:W-:Y:S01]  /*6690*/  IMAD.WIDE R16, R203, 0x2, R16 ;  /* 0x00000002cb107825 */ /* 0x000fe200078e0210 */
[-C--:B------:R-:W-:Y:S02]  /*66a0*/  ISETP.GE.AND P2, PT, R199, R28.reuse, PT ;  /* 0x0000001cc700720c */ /* 0x080fe40003f46270 */
[-C--:B------:R-:W-:Y:S01]  /*66b0*/  ISETP.GE.AND P3, PT, R201, R28.reuse, PT ;  /* 0x0000001cc900720c */ /* 0x080fe20003f66270 */
[----:B------:R-:W-:Y:S01]  /*66c0*/  IMAD.WIDE R18, R203, 0x2, R18 ;  /* 0x00000002cb127825 */ /* 0x000fe200078e0212 */
[----:B------:R-:W-:-:S02]  /*66d0*/  ISETP.GE.AND P5, PT, R173, R28, PT ;  /* 0x0000001cad00720c */ /* 0x000fc40003fa6270 */
[----:B------:R-:W-:Y:S01]  /*66e0*/  PRMT R207, RZ, 0x7610, R207 ;  /* 0x00007610ffcf7816 */ /* 0x000fe200000000cf */
[----:B------:R-:W2:Y:S01]  /*66f0*/  @!P6 LDG.E.U16 R205, desc[UR26][R30.64] ;  /* 0x0000001a1ecde981 */ /* 0x000ea2000c1e1500 */
[-C--:B------:R-:W-:Y:S01]  /*6700*/  ISETP.GE.AND P6, PT, R177, R28.reuse, PT ;  /* 0x0000001cb100720c */ /* 0x080fe20003fc6270 */
[C---:B------:R-:W-:Y:S01]  /*6710*/  IMAD.WIDE R36, R203.reuse, 0x2, R36 ;  /* 0x00000002cb247825 */ /* 0x040fe200078e0224 */
[----:B------:R-:W-:Y:S02]  /*6720*/  PRMT R176, RZ, 0x7610, R176 ;  /* 0x00007610ffb07816 */ /* 0x000fe400000000b0 */
[----:B------:R-:W-:Y:S01]  /*6730*/  PRMT R178, RZ, 0x7610, R178 ;  /* 0x00007610ffb27816 */ /* 0x000fe200000000b2 */
[C---:B------:R-:W-:Y:S01]  /*6740*/  IMAD.WIDE R34, R203.reuse, 0x2, R34 ;  /* 0x00000002cb227825 */ /* 0x040fe200078e0222 */
[----:B------:R-:W-:Y:S02]  /*6750*/  PRMT R209, RZ, 0x7610, R209 ;  /* 0x00007610ffd17816 */ /* 0x000fe400000000d1 */
[----:B------:R-:W-:Y:S01]  /*6760*/  PRMT R211, RZ, 0x7610, R211 ;  /* 0x00007610ffd37816 */ /* 0x000fe200000000d3 */
[----:B------:R-:W-:Y:S01]  /*6770*/  IMAD.WIDE R32, R203, 0x2, R32 ;  /* 0x00000002cb207825 */ /* 0x000fe200078e0220 */
[----:B------:R-:W3:Y:S01]  /*6780*/  @!P2 LDG.E.U16 R176, desc[UR26][R34.64] ;  /* 0x0000001a22b0a981 */ /* 0x000ee2000c1e1500 */
[----:B------:R-:W-:-:S02]  /*6790*/  ISETP.GE.AND P2, PT, R175, R28, PT ;  /* 0x0000001caf00720c */ /* 0x000fc40003f46270 */
[----:B------:R-:W-:Y:S01]  /*67a0*/  IMAD.WIDE R26, R203, 0x2, R26 ;  /* 0x00000002cb1a7825 */ /* 0x000fe200078e021a */
[----:B------:R-:W4:Y:S01]  /*67b0*/  @!P0 LDG.E.U16 R207, desc[UR26][R32.64] ;  /* 0x0000001a20cf8981 */ /* 0x000f22000c1e1500 */
[-C--:B------:R-:W-:Y:S02]  /*67c0*/  ISETP.GE.AND P0, PT, R185, R28.reuse, PT ;  /* 0x0000001cb900720c */ /* 0x080fe40003f06270 */
[----:B------:R-:W-:Y:S01]  /*67d0*/  IMAD.WIDE R6, R203, 0x2, R6 ;  /* 0x00000002cb067825 */ /* 0x000fe200078e0206 */
[----:B------:R-:W5:Y:S01]  /*67e0*/  @!P3 LDG.E.U16 R178, desc[UR26][R36.64] ;  /* 0x0000001a24b2b981 */ /* 0x000f62000c1e1500 */
[-C--:B------:R-:W-:Y:S02]  /*67f0*/  ISETP.GE.AND P3, PT, R183, R28.reuse, PT ;  /* 0x0000001cb700720c */ /* 0x080fe40003f66270 */
[----:B------:R-:W-:Y:S01]  /*6800*/  IMAD.WIDE R8, R203, 0x2, R8 ;  /* 0x00000002cb087825 */ /* 0x000fe200078e0208 */
[----:B------:R-:W3:Y:S01]  /*6810*/  @!P5 LDG.E.U16 R209, desc[UR26][R18.64] ;  /* 0x0000001a12d1d981 */ /* 0x000ee2000c1e1500 */
[----:B------:R-:W-:-:S02]  /*6820*/  ISETP.GE.AND P5, PT, R187, R28, PT ;  /* 0x0000001cbb00720c */ /* 0x000fc40003fa6270 */
[----:B------:R-:W-:Y:S01]  /*6830*/  IMAD.WIDE R10, R203, 0x2, R10 ;  /* 0x00000002cb0a7825 */ /* 0x000fe200078e020a */
[----:B------:R-:W4:Y:S01]  /*6840*/  @!P6 LDG.E.U16 R211, desc[UR26][R16.64] ;  /* 0x0000001a10d3e981 */ /* 0x000f22000c1e1500 */
[-C--:B------:R-:W-:Y:S02]  /*6850*/  ISETP.GE.AND P6, PT, R179, R28.reuse, PT ;  /* 0x0000001cb300720c */ /* 0x080fe40003fc6270 */
[----:B------:R-:W-:Y:S01]  /*6860*/  PRMT R180, RZ, 0x7610, R180 ;  /* 0x00007610ffb47816 */ /* 0x000fe200000000b4 */
[C---:B------:R-:W-:Y:S01]  /*6870*/  IMAD.WIDE R14, R203.reuse, 0x2, R14 ;  /* 0x00000002cb0e7825 */ /* 0x040fe200078e020e */
[----:B------:R-:W-:Y:S02]  /*6880*/  PRMT R213, RZ, 0x7610, R213 ;  /* 0x00007610ffd57816 */ /* 0x000fe400000000d5 */
[----:B------:R-:W-:Y:S01]  /*6890*/  PRMT R215, RZ, 0x7610, R215 ;  /* 0x00007610ffd77816 */ /* 0x000fe200000000d7 */
[C---:B------:R-:W-:Y:S01]  /*68a0*/  IMAD.WIDE R20, R203.reuse, 0x2, R20 ;  /* 0x00000002cb147825 */ /* 0x040fe200078e0214 */
[----:B------:R-:W-:Y:S01]  /*68b0*/  PRMT R184, RZ, 0x7610, R184 ;  /* 0x00007610ffb87816 */ /* 0x000fe200000000b8 */
[----:B------:R-:W4:Y:S01]  /*68c0*/  @!P0 LDG.E.U16 R180, desc[UR26][R14.64] ;  /* 0x0000001a0eb48981 */ /* 0x000f22000c1e1500 */
[----:B------:R-:W-:Y:S01]  /*68d0*/  PRMT R217, RZ, 0x7610, R217 ;  /* 0x00007610ffd97816 */ /* 0x000fe200000000d9 */
[----:B------:R-:W-:Y:S01]  /*68e0*/  IMAD.WIDE R22, R203, 0x2, R22 ;  /* 0x00000002cb167825 */ /* 0x000fe200078e0216 */
[-C--:B------:R-:W-:Y:S01]  /*68f0*/  ISETP.GE.AND P0, PT, R181, R28.reuse, PT ;  /* 0x0000001cb500720c */ /* 0x080fe20003f06270 */
[----:B------:R-:W4:Y:S01]  /*6900*/  @!P2 LDG.E.U16 R213, desc[UR26][R10.64] ;  /* 0x0000001a0ad5a981 */ /* 0x000f22000c1e1500 */
[----:B------:R-:W-:Y:S01]  /*6910*/  ISETP.GE.AND P2, PT, R191, R28, PT ;  /* 0x0000001cbf00720c */ /* 0x000fe20003f46270 */
[----:B------:R-:W-:-:S02]  /*6920*/  IMAD.WIDE R24, R203, 0x2, R24 ;  /* 0x00000002cb187825 */ /* 0x000fc400078e0218 */
[----:B------:R-:W5:Y:S01]  /*6930*/  @!P3 LDG.E.U16 R215, desc[UR26][R8.64] ;  /* 0x0000001a08d7b981 */ /* 0x000f62000c1e1500 */
[-C--:B------:R-:W-:Y:S01]  /*6940*/  ISETP.GE.AND P3, PT, R193, R28.reuse, PT ;  /* 0x0000001cc100720c */ /* 0x080fe20003f66270 */
[----:B------:R-:W-:Y:S02]  /*6950*/  IMAD.WIDE R4, R203, 0x2, R4 ;  /* 0x00000002cb047825 */ /* 0x000fe400078e0204 */
[----:B------:R-:W5:Y:S01]  /*6960*/  @!P5 LDG.E.U16 R184, desc[UR26][R6.64] ;  /* 0x0000001a06b8d981 */ /* 0x000f62000c1e1500 */
[-C--:B------:R-:W-:Y:S01]  /*6970*/  ISETP.GE.AND P5, PT, R189, R28.reuse, PT ;  /* 0x0000001cbd00720c */ /* 0x080fe20003fa6270 */
[----:B------:R-:W-:Y:S02]  /*6980*/  IMAD.WIDE R12, R203, 0x2, R12 ;  /* 0x00000002cb0c7825 */ /* 0x000fe400078e020c */
[----:B------:R-:W5:Y:S01]  /*6990*/  @!P6 LDG.E.U16 R217, desc[UR26][R26.64] ;  /* 0x0000001a1ad9e981 */ /* 0x000f62000c1e1500 */
[----:B------:R-:W-:Y:S01]  /*69a0*/  ISETP.GE.AND P6, PT, R195, R28, PT ;  /* 0x0000001cc300720c */ /* 0x000fe20003fc6270 */
[----:B------:R-:W-:Y:S01]  /*69b0*/  IMAD.WIDE R38, R169, 0x2, R38 ;  /* 0x00000002a9267825 */ /* 0x000fe200078e0226 */
[----:B------:R-:W-:-:S02]  /*69c0*/  PRMT R219, RZ, 0x7610, R219 ;  /* 0x00007610ffdb7816 */ /* 0x000fc400000000db */
[----:B------:R-:W-:Y:S01]  /*69d0*/  PRMT R182, RZ, 0x7610, R182 ;  /* 0x00007610ffb67816 */ /* 0x000fe200000000b6 */
[----:B------:R-:W-:Y:S01]  /*69e0*/  IMAD.WIDE R42, R169, 0x2, R42 ;  /* 0x00000002a92a7825 */ /* 0x000fe200078e022a */
[----:B------:R-:W-:Y:S02]  /*69f0*/  PRMT R186, RZ, 0x7610, R186 ;  /* 0x00007610ffba7816 */ /* 0x000fe400000000ba */
[----:B------:R-:W-:Y:S01]  /*6a00*/  PRMT R188, RZ, 0x7610, R188 ;  /* 0x00007610ffbc7816 */ /* 0x000fe200000000bc */
[----:B------:R-:W5:Y:S01]  /*6a10*/  @!P0 LDG.E.U16 R219, desc[UR26][R24.64] ;  /* 0x0000001a18db8981 */ /* 0x000f62000c1e1500 */
[----:B------:R-:W-:-:S03]  /*6a20*/  PRMT R190, RZ, 0x7610, R190 ;  /* 0x00007610ffbe7816 */ /* 0x000fc600000000be */
[----:B------:R-:W5:Y:S04]  /*6a30*/  @!P2 LDG.E.U16 R182, desc[UR26][R12.64] ;  /* 0x0000001a0cb6a981 */ /* 0x000f68000c1e1500 */
[----:B------:R-:W5:Y:S04]  /*6a40*/  @!P5 LDG.E.U16 R188, desc[UR26][R22.64] ;  /* 0x0000001a16bcd981 */ /* 0x000f68000c1e1500 */
[----:B------:R-:W5:Y:S04]  /*6a50*/  @!P3 LDG.E.U16 R186, desc[UR26][R4.64] ;  /* 0x0000001a04bab981 */ /* 0x000f68000c1e1500 */
[----:B------:R-:W5:Y:S01]  /*6a60*/  @!P6 LDG.E.U16 R190, desc[UR26][R20.64] ;  /* 0x0000001a14bee981 */ /* 0x000f62000c1e1500 */
[----:B------:R-:W-:Y:S01]  /*6a70*/  BAR.SYNC.DEFER_BLOCKING 0x0 ;  /* 0x0000000000007b1d */ /* 0x000fe20000010000 */
[----:B------:R-:W-:-:S02]  /*6a80*/  ISETP.GE.AND P0, PT, R172, R28, PT ;  /* 0x0000001cac00720c */ /* 0x000fc40003f06270 */
[----:B------:R-:W-:Y:S02]  /*6a90*/  PRMT R221, RZ, 0x7610, R221 ;  /* 0x00007610ffdd7816 */ /* 0x000fe400000000dd */
[----:B------:R-:W-:Y:S02]  /*6aa0*/  PRMT R225, RZ, 0x7610, R225 ;  /* 0x00007610ffe17816 */ /* 0x000fe400000000e1 */
[----:B------:R-:W-:Y:S02]  /*6ab0*/  PRMT R223, RZ, 0x7610, R223 ;  /* 0x00007610ffdf7816 */ /* 0x000fe400000000df */
[----:B------:R-:W-:-:S05]  /*6ac0*/  PRMT R227, RZ, 0x7610, R227 ;  /* 0x00007610ffe37816 */ /* 0x000fca00000000e3 */
[----:B------:R-:W5:Y:S04]  /*6ad0*/  @!P0 LDG.E.U16 R221, desc[UR26][R38.64] ;  /* 0x0000001a26dd8981 */ /* 0x000f68000c1e1500 */
[----:B------:R-:W5:Y:S04]  /*6ae0*/  @!P0 LDG.E.U16 R225, desc[UR26][R46.64] ;  /* 0x0000001a2ee18981 */ /* 0x000f68000c1e1500 */
[----:B------:R-:W5:Y:S04]  /*6af0*/  @!P0 LDG.E.U16 R223, desc[UR26][R42.64] ;  /* 0x0000001a2adf8981 */ /* 0x000f68000c1e1500 */
[----:B------:R-:W5:Y:S01]  /*6b00*/  @!P0 LDG.E.U16 R227, desc[UR26][R50.64] ;  /* 0x0000001a32e38981 */ /* 0x000f62000c1e1500 */
[----:B------:R-:W-:Y:S01]  /*6b10*/  PRMT R229, RZ, 0x7610, R229 ;  /* 0x00007610ffe57816 */ /* 0x000fe200000000e5 */
[----:B------:R-:W-:Y:S01]  /*6b20*/  IMAD.WIDE R164, R169, 0x2, R164 ;  /* 0x00000002a9a47825 */ /* 0x000fe200078e02a4 */
[----:B------:R-:W-:-:S02]  /*6b30*/  PRMT R233, RZ, 0x7610, R233 ;  /* 0x00007610ffe97816 */ /* 0x000fc400000000e9 */
[----:B------:R-:W-:Y:S01]  /*6b40*/  PRMT R237, RZ, 0x7610, R237 ;  /* 0x00007610ffed7816 */ /* 0x000fe200000000ed */
[C---:B------:R-:W-:Y:S01]  /*6b50*/  IMAD.WIDE R160, R169.reuse, 0x2, R160 ;  /* 0x00000002a9a07825 */ /* 0x040fe200078e02a0 */
[----:B------:R-:W-:Y:S02]  /*6b60*/  PRMT R241, RZ, 0x7610, R241 ;  /* 0x00007610fff17816 */ /* 0x000fe400000000f1 */
[----:B------:R-:W-:Y:S01]  /*6b70*/  PRMT R245, RZ, 0x7610, R245 ;  /* 0x00007610fff57816 */ /* 0x000fe200000000f5 */
[C---:B------:R-:W-:Y:S01]  /*6b80*/  IMAD.WIDE R156, R169.reuse, 0x2, R156 ;  /* 0x00000002a99c7825 */ /* 0x040fe200078e029c */
[----:B------:R-:W-:Y:S02]  /*6b90*/  PRMT R249, RZ, 0x7610, R249 ;  /* 0x00007610fff97816 */ /* 0x000fe400000000f9 */
        /* <DEDUP_REMOVED lines=17> */
[----:B------:R-:W-:Y:S01]  /*6cb0*/  PRMT R236, RZ, 0x7610, R236 ;  /* 0x00007610ffec7816 */ /* 0x000fe200000000ec */
[----:B------:R-:W5:Y:S01]  /*6cc0*/  @!P0 LDG.E.U16 R216, desc[UR26][R136.64] ;  /* 0x0000001a88d88981 */ /* 0x000f62000c1e1500 */
        /* <DEDUP_REMOVED lines=43> */
[----:B------:R-:W5:Y:S02]  /*6f80*/  @!P0 LDG.E.U16 R249, desc[UR26][R90.64] ;  /* 0x0000001a5af98981 */ /* 0x000f64000c1e1500 */
[----:B------:R-:W-:-:S02]  /*6f90*/  IMAD.WIDE R82, R169, 0x2, R82 ;  /* 0x00000002a9527825 */ /* 0x000fc400078e0252 */
[----:B------:R-:W5:Y:S02]  /*6fa0*/  @!P0 LDG.E.U16 R245, desc[UR26][R86.64] ;  /* 0x0000001a56f58981 */ /* 0x000f64000c1e1500 */
[C---:B------:R-:W-:Y:S02]  /*6fb0*/  IMAD.WIDE R78, R169.reuse, 0x2, R78 ;  /* 0x00000002a94e7825 */ /* 0x040fe400078e024e */
[----:B------:R-:W5:Y:S02]  /*6fc0*/  @!P0 LDG.E.U16 R241, desc[UR26][R82.64] ;  /* 0x0000001a52f18981 */ /* 0x000f64000c1e1500 */
[C---:B------:R-:W-:Y:S02]  /*6fd0*/  IMAD.WIDE R74, R169.reuse, 0x2, R74 ;  /* 0x00000002a94a7825 */ /* 0x040fe400078e024a */
        /* <DEDUP_REMOVED lines=11> */
[----:B------:R-:W-:-:S04]  /*7090*/  IMAD.WIDE R162, R169, 0x2, R162 ;  /* 0x00000002a9a27825 */ /* 0x000fc800078e02a2 */
[C---:B------:R-:W-:Y:S01]  /*70a0*/  IMAD.WIDE R158, R169.reuse, 0x2, R158 ;  /* 0x00000002a99e7825 */ /* 0x040fe200078e029e */
[----:B------:R-:W5:Y:S03]  /*70b0*/  @!P0 LDG.E.U16 R242, desc[UR26][R162.64] ;  /* 0x0000001aa2f28981 */ /* 0x000f66000c1e1500 */
        /* <DEDUP_REMOVED lines=24> */
[----:B------:R-:W-:-:S04]  /*7240*/  IMAD.WIDE R104, R169, 0x2, R104 ;  /* 0x00000002a9687825 */ /* 0x000fc800078e0268 */
[C---:B------:R-:W-:Y:S01]  /*7250*/  IMAD.WIDE R100, R169.reuse, 0x2, R100 ;  /* 0x00000002a9647825 */ /* 0x040fe200078e0264 */
[----:B--2---:R0:W-:Y:S03]  /*7260*/  STS.U16 [R174+UR13+0x9000], R205 ;  /* 0x009000cdae007988 */ /* 0x0041e6000800040d */
[----:B------:R-:W-:-:S04]  /*7270*/  IMAD.WIDE R96, R169, 0x2, R96 ;  /* 0x00000002a9607825 */ /* 0x000fc800078e0260 */
[----:B------:R-:W-:-:S04]  /*7280*/  IMAD.WIDE R92, R169, 0x2, R92 ;  /* 0x00000002a95c7825 */ /* 0x000fc800078e025c */
[C---:B------:R-:W-:Y:S01]  /*7290*/  IMAD.WIDE R88, R169.reuse, 0x2, R88 ;  /* 0x00000002a9587825 */ /* 0x040fe200078e0258 */
[----:B0-----:R-:W-:Y:S01]  /*72a0*/  PRMT R205, RZ, 0x7610, R205 ;  /* 0x00007610ffcd7816 */ /* 0x001fe200000000cd */
[----:B------:R-:W2:Y:S02]  /*72b0*/  @!P0 LDG.E.U16 R251, desc[UR26][R92.64] ;  /* 0x0000001a5cfb8981 */ /* 0x000ea4000c1e1500 */
[C---:B------:R-:W-:Y:S02]  /*72c0*/  IMAD.WIDE R84, R169.reuse, 0x2, R84 ;  /* 0x00000002a9547825 */ /* 0x040fe400078e0254 */
[----:B------:R-:W2:Y:S02]  /*72d0*/  @!P0 LDG.E.U16 R247, desc[UR26][R88.64] ;  /* 0x0000001a58f78981 */ /* 0x000ea4000c1e1500 */
[C---:B------:R-:W-:Y:S02]  /*72e0*/  IMAD.WIDE R80, R169.reuse, 0x2, R80 ;  /* 0x00000002a9507825 */ /* 0x040fe400078e0250 */
[----:B------:R-:W2:Y:S04]  /*72f0*/  @!P0 LDG.E.U16 R243, desc[UR26][R84.64] ;  /* 0x0000001a54f38981 */ /* 0x000ea8000c1e1500 */
[----:B---3--:R0:W-:Y:S01]  /*7300*/  STS.U16 [R174+UR13+0x9400], R209 ;  /* 0x009400d1ae007988 */ /* 0x0081e2000800040d */
[----:B------:R-:W-:-:S03]  /*7310*/  IMAD.WIDE R76, R169, 0x2, R76 ;  /* 0x00000002a94c7825 */ /* 0x000fc600078e024c */
[----:B------:R-:W3:Y:S01]  /*7320*/  @!P0 LDG.E.U16 R239, desc[UR26][R80.64] ;  /* 0x0000001a50ef8981 */ /* 0x000ee2000c1e1500 */
[----:B------:R-:W-:-:S03]  /*7330*/  IMAD.WIDE R72, R169, 0x2, R72 ;  /* 0x00000002a9487825 */ /* 0x000fc600078e0248 */
[----:B------:R-:W2:Y:S01]  /*7340*/  @!P0 LDG.E.U16 R235, desc[UR26][R76.64] ;  /* 0x0000001a4ceb8981 */ /* 0x000ea2000c1e1500 */
[C---:B------:R-:W-:Y:S01]  /*7350*/  IMAD.WIDE R68, R169.reuse, 0x2, R68 ;  /* 0x00000002a9447825 */ /* 0x040fe200078e0244 */
[----:B0-----:R-:W-:Y:S02]  /*7360*/  PRMT R209, RZ, 0x7610, R209 ;  /* 0x00007610ffd17816 */ /* 0x001fe400000000d1 */
[----:B------:R-:W2:Y:S04]  /*7370*/  @!P0 LDG.E.U16 R231, desc[UR26][R72.64] ;  /* 0x0000001a48e78981 */ /* 0x000ea8000c1e1500 */
[----:B----4-:R0:W-:Y:S01]  /*7380*/  STS.U16 [R174+UR13+0x9800], R213 ;  /* 0x009800d5ae007988 */ /* 0x0101e2000800040d */
[----:B------:R-:W-:-:S04]  /*7390*/  IMAD.WIDE R64, R169, 0x2, R64 ;  /* 0x00000002a9407825 */ /* 0x000fc800078e0240 */
[----:B------:R-:W-:Y:S01]  /*73a0*/  IMAD.WIDE R60, R169, 0x2, R60 ;  /* 0x00000002a93c7825 */ /* 0x000fe200078e023c */
[----:B-----5:R1:W-:Y:S04]  /*73b0*/  STS.U16 [R174+UR13+0x9c00], R217 ;  /* 0x009c00d9ae007988 */ /* 0x0203e8000800040d */
[----:B------:R-:W-:Y:S04]  /*73c0*/  STS.U16 [R170+UR13+0x9100], R207 ;  /* 0x009100cfaa007988 */ /* 0x000fe8000800040d */
[----:B------:R-:W-:Y:S04]  /*73d0*/  STS.U16 [R170+UR13+0x9500], R211 ;  /* 0x009500d3aa007988 */ /* 0x000fe8000800040d */
[----:B------:R-:W-:Y:S04]  /*73e0*/  STS.U16 [R170+UR13+0x9900], R215 ;  /* 0x009900d7aa007988 */ /* 0x000fe8000800040d */
[----:B------:R-:W-:Y:S01]  /*73f0*/  STS.U16 [R170+UR13+0x9d00], R219 ;  /* 0x009d00dbaa007988 */ /* 0x000fe2000800040d */
[----:B0-----:R-:W-:-:S03]  /*7400*/  PRMT R213, RZ, 0x7610, R213 ;  /* 0x00007610ffd57816 */ /* 0x001fc600000000d5 */
[----:B------:R0:W-:Y:S01]  /*7410*/  STS.U16 [R133+UR13+0x9200], R176 ;  /* 0x009200b085007988 */ /* 0x0001e2000800040d */
[----:B-1----:R-:W-:-:S03]  /*7420*/  PRMT R217, RZ, 0x7610, R217 ;  /* 0x00007610ffd97816 */ /* 0x002fc600000000d9 */
[----:B------:R1:W-:Y:S04]  /*7430*/  STS.U16 [R133+UR13+0x9600], R180 ;  /* 0x009600b485007988 */ /* 0x0003e8000800040d */
[----:B------:R4:W-:Y:S04]  /*7440*/  STS.U16 [R133+UR13+0x9a00], R184 ;  /* 0x009a00b885007988 */ /* 0x0009e8000800040d */
[----:B------:R5:W-:Y:S01]  /*7450*/  STS.U16 [R133+UR13+0x9e00], R188 ;  /* 0x009e00bc85007988 */ /* 0x000be2000800040d */
[----:B0-----:R-:W-:-:S03]  /*7460*/  PRMT R176, RZ, 0x7610, R176 ;  /* 0x00007610ffb07816 */ /* 0x001fc600000000b0 */
[----:B------:R0:W-:Y:S01]  /*7470*/  STS.U16 [R29+UR13+0x9300], R178 ;  /* 0x009300b21d007988 */ /* 0x0001e2000800040d */
[----:B-1----:R-:W-:-:S03]  /*7480*/  PRMT R180, RZ, 0x7610, R180 ;  /* 0x00007610ffb47816 */ /* 0x002fc600000000b4 */
[----:B------:R1:W-:Y:S01]  /*7490*/  STS.U16 [R29+UR13+0x9700], R182 ;  /* 0x009700b61d007988 */ /* 0x0003e2000800040d */
[----:B----4-:R-:W-:-:S03]  /*74a0*/  PRMT R184, RZ, 0x7610, R184 ;  /* 0x00007610ffb87816 */ /* 0x010fc600000000b8 */
[----:B------:R4:W-:Y:S01]  /*74b0*/  STS.U16 [R29+UR13+0x9b00], R186 ;  /* 0x009b00ba1d007988 */ /* 0x0009e2000800040d */
[----:B-----5:R-:W-:-:S03]  /*74c0*/  PRMT R188, RZ, 0x7610, R188 ;  /* 0x00007610ffbc7816 */ /* 0x020fc600000000bc */
[----:B------:R-:W-:Y:S01]  /*74d0*/  STS.U16 [R29+UR13+0x9f00], R190 ;  /* 0x009f00be1d007988 */ /* 0x000fe2000800040d */
[----:B------:R-:W-:Y:S01]  /*74e0*/  PRMT R207, RZ, 0x7610, R207 ;  /* 0x00007610ffcf7816 */ /* 0x000fe200000000cf */
[----:B------:R-:W-:Y:S01]  /*74f0*/  IMAD.WIDE R56, R169, 0x2, R56 ;  /* 0x00000002a9387825 */ /* 0x000fe200078e0238 */
[----:B------:R-:W-:Y:S01]  /*7500*/  PRMT R211, RZ, 0x7610, R211 ;  /* 0x00007610ffd37816 */ /* 0x000fe200000000d3 */
[----:B------:R-:W5:Y:S01]  /*7510*/  @!P0 LDG.E.U16 R213, desc[UR26][R54.64] ;  /* 0x0000001a36d58981 */ /* 0x000f62000c1e1500 */
[----:B------:R-:W-:-:S03]  /*7520*/  PRMT R215, RZ, 0x7610, R215 ;  /* 0x00007610ffd77816 */ /* 0x000fc600000000d7 */
[----:B------:R4:W-:Y:S01]  /*7530*/  STS.U16 [R174+UR13+0x4000], R221 ;  /* 0x004000ddae007988 */ /* 0x0009e2000800040d */
[----:B------:R-:W-:-:S03]  /*7540*/  PRMT R219, RZ, 0x7610, R219 ;  /* 0x00007610ffdb7816 */ /* 0x000fc600000000db */
[----:B------:R4:W-:Y:S01]  /*7550*/  STS.U16 [R174+UR13+0x4400], R225 ;  /* 0x004400e1ae007988 */ /* 0x0009e2000800040d */
[----:B0-----:R-:W-:Y:S01]  /*7560*/  PRMT R178, RZ, 0x7610, R178 ;  /* 0x00007610ffb27816 */ /* 0x001fe200000000b2 */
[C---:B------:R-:W-:Y:S01]  /*7570*/  IMAD.WIDE R52, R169.reuse, 0x2, R52 ;  /* 0x00000002a9347825 */ /* 0x040fe200078e0234 */
[----:B-1----:R-:W-:Y:S01]  /*7580*/  PRMT R182, RZ, 0x7610, R182 ;  /* 0x00007610ffb67816 */ /* 0x002fe200000000b6 */
[----:B------:R0:W-:Y:S01]  /*7590*/  STS.U16 [R174+UR13+0x4200], R223 ;  /* 0x004200dfae007988 */ /* 0x0001e2000800040d */
[----:B----4-:R-:W-:Y:S02]  /*75a0*/  PRMT R186, RZ, 0x7610, R186 ;  /* 0x00007610ffba7816 */ /* 0x010fe400000000ba */
[----:B------:R-:W-:Y:S01]  /*75b0*/  PRMT R221, RZ, 0x7610, R221 ;  /* 0x00007610ffdd7816 */ /* 0x000fe200000000dd */
[----:B------:R1:W-:Y:S01]  /*75c0*/  STS.U16 [R174+UR13+0x4600], R227 ;  /* 0x004600e3ae007988 */ /* 0x0003e2000800040d */
[----:B------:R-:W-:Y:S02]  /*75d0*/  PRMT R190, RZ, 0x7610, R190 ;  /* 0x00007610ffbe7816 */ /* 0x000fe400000000be */
[----:B------:R-:W-:Y:S01]  /*75e0*/  PRMT R225, RZ, 0x7610, R225 ;  /* 0x00007610ffe17816 */ /* 0x000fe200000000e1 */
[----:B------:R-:W-:Y:S01]  /*75f0*/  IMAD.WIDE R48, R169, 0x2, R48 ;  /* 0x00000002a9307825 */ /* 0x000fe200078e0230 */
[----:B------:R-:W4:Y:S01]  /*7600*/  @!P0 LDG.E.U16 R217, desc[UR26][R58.64] ;  /* 0x0000001a3ad98981 */ /* 0x000f22000c1e1500 */
[----:B0-----:R-:W-:-:S02]  /*7610*/  PRMT R223, RZ, 0x7610, R223 ;  /* 0x00007610ffdf7816 */ /* 0x001fc400000000df */
[C---:B------:R-:W-:Y:S01]  /*7620*/  IMAD.WIDE R44, R169.reuse, 0x2, R44 ;  /* 0x00000002a92c7825 */ /* 0x040fe200078e022c */
[----:B------:R-:W2:Y:S01]  /*7630*/  @!P0 LDG.E.U16 R221, desc[UR26][R62.64] ;  /* 0x0000001a3edd8981 */ /* 0x000ea2000c1e1500 */
[----:B-1----:R-:W-:Y:S02]  /*7640*/  PRMT R227, RZ, 0x7610, R227 ;  /* 0x00007610ffe37816 */ /* 0x002fe400000000e3 */
[C---:B------:R-:W-:Y:S01]  /*7650*/  IMAD.WIDE R40, R169.reuse, 0x2, R40 ;  /* 0x00000002a9287825 */ /* 0x040fe200078e0228 */
[----:B------:R-:W3:Y:S03]  /*7660*/  @!P0 LDG.E.U16 R225, desc[UR26][R66.64] ;  /* 0x0000001a42e18981 */ /* 0x000ee6000c1e1500 */
[----:B------:R-:W-:Y:S01]  /*7670*/  IMAD.WIDE R166, R169, 0x2, R166 ;  /* 0x00000002a9a67825 */ /* 0x000fe200078e02a6 */
[----:B------:R-:W3:Y:S04]  /*7680*/  @!P0 LDG.E.U16 R176, desc[UR26][R94.64] ;  /* 0x0000001a5eb08981 */ /* 0x000ee8000c1e1500 */
        /* <DEDUP_REMOVED lines=36> */
[----:B------:R-:W-:-:S04]  /*78d0*/  ULEA UR15, UR5, UR13, 0x3 ;  /* 0x0000000d050f7291 */ /* 0x000fc8000f8e18ff */
[----:B------:R-:W-:Y:S01]  /*78e0*/  UIADD3 UR15, UPT, UPT, UR15, 0xa000, URZ ;  /* 0x0000a0000f0f7890 */ /* 0x000fe2000fffe0ff */
[----:B-----5:R0:W-:Y:S04]  /*78f0*/  STS.U16 [R174+UR13+0x4800], R213 ;  /* 0x004800d5ae007988 */ /* 0x0201e8000800040d */
[----:B----4-:R0:W-:Y:S04]  /*7900*/  STS.U16 [R174+UR13+0x4a00], R217 ;  /* 0x004a00d9ae007988 */ /* 0x0101e8000800040d */
[----:B--2---:R0:W-:Y:S04]  /*7910*/  STS.U16 [R174+UR13+0x4c00], R221 ;  /* 0x004c00ddae007988 */ /* 0x0041e8000800040d */
[----:B---3--:R0:W-:Y:S04]  /*7920*/  STS.U16 [R174+UR13+0x4e00], R225 ;  /* 0x004e00e1ae007988 */ /* 0x0081e8000800040d */
        /* <DEDUP_REMOVED lines=36> */
[----:B------:R1:W-:Y:S06]  /*7b70*/  MEMBAR.ALL.CTA ;  /* 0x0000000000007992 */ /* 0x0003ec0000008000 */
[----:B-1----:R-:W1:Y:S02]  /*7b80*/  FENCE.VIEW.ASYNC.S ;  /* 0x00000000000073c6 */ /* 0x002e640000000000 */
[----:B-1----:R-:W-:Y:S06]  /*7b90*/  BAR.SYNC.DEFER_BLOCKING 0x0 ;  /* 0x0000000000007b1d */ /* 0x002fec0000010000 */
[----:B------:R-:W-:Y:S05]  /*7ba0*/  @P4 BRA `(.L_x_9) ;  /* 0x00000000003c4947 */ /* 0x000fea0003800000 */
[----:B------:R-:W-:Y:S01]  /*7bb0*/  UMOV UR20, UR8 ;  /* 0x0000000800147c82 */ /* 0x000fe20008000000 */
[----:B------:R-:W-:Y:S01]  /*7bc0*/  UMOV UR21, 0x40004040 ;  /* 0x4000404000157882 */ /* 0x000fe20000000000 */
[----:B------:R-:W-:Y:S01]  /*7bd0*/  UMOV UR22, UR10 ;  /* 0x0000000a00167c82 */ /* 0x000fe20008000000 */
[----:B------:R-:W-:Y:S01]  /*7be0*/  UMOV UR23, 0x80004020 ;  /* 0x8000402000177882 */ /* 0x000fe20000000000 */
[----:B------:R-:W-:Y:S01]  /*7bf0*/  UMOV UR24, 0x0 ;  /* 0x0000000000187882 */ /* 0x000fe20000000000 */
[----:B------:R-:W-:Y:S01]  /*7c00*/  UMOV UR25, 0x4408490 ;  /* 0x0440849000197882 */ /* 0x000fe20000000000 */
[----:B------:R-:W-:Y:S01]  /*7c10*/  UMOV UR6, UR15 ;  /* 0x0000000f00067c82 */ /* 0x000fe20008000000 */
[----:B------:R-:W-:Y:S01]  /*7c20*/  UMOV UR7, URZ ;  /* 0x000000ff00077c82 */ /* 0x000fe20008000000 */
[----:B------:R-:W-:Y:S01]  /*7c30*/  UMOV UR28, 0x0 ;  /* 0x00000000001c7882 */ /* 0x000fe20000000000 */
[----:B------:R-:W-:Y:S01]  /*7c40*/  UMOV UR29, 0x4408490 ;  /* 0x04408490001d7882 */ /* 0x000fe20000000000 */
[----:B------:R1:W-:Y:S01]  /*7c50*/  UTCHMMA gdesc[UR20], gdesc[UR22], tmem[UR12], tmem[UR24], idesc[UR25], UPT ;  /* 0x00ff1816140075ea */ /* 0x0003e2000b80000c */
[----:B------:R-:W-:Y:S01]  /*7c60*/  UMOV UR6, UR6 ;  /* 0x0000000600067c82 */ /* 0x000fe20008000000 */
[----:B------:R1:W-:Y:S01]  /*7c70*/  UTCHMMA gdesc[UR16], gdesc[UR18], tmem[UR12], tmem[UR28], idesc[UR29], UPT ;  /* 0x00ff1c12100075ea */ /* 0x0003e2000b80000c */
[----:B------:R1:W-:Y:S01]  /*7c80*/  UTCBAR [UR6], URZ ;  /* 0x000000ff060073e9 */ /* 0x0003e200080000ff */
[----:B------:R-:W-:-:S02]  /*7c90*/  NOP ;  /* 0x0000000000007918 */ /* 0x000fc40000000000 */
.L_x_9:
[----:B------:R-:W-:Y:S01]  /*7ca0*/  UIADD3 UR5, UPT, UPT, UR5, 0x1, URZ ;  /* 0x0000000105057890 */ /* 0x000fe2000fffe0ff */
[----:B------:R-:W-:Y:S02]  /*7cb0*/  VIADD R168, R168, 0xffffffff ;  /* 0xffffffffa8a87836 */ /* 0x000fe40000000000 */
[----:B------:R-:W-:Y:S01]  /*7cc0*/  VIADD R28, R28, 0xffffffe0 ;  /* 0xffffffe01c1c7836 */ /* 0x000fe20000000000 */
[----:B------:R-:W-:Y:S02]  /*7cd0*/  UISETP.GT.AND UP1, UPT, UR5, 0x1, UPT ;  /* 0x000000010500788c */ /* 0x000fe4000bf24270 */
[----:B------:R-:W-:Y:S02]  /*7ce0*/  ISETP.NE.U32.AND P0, PT, R168, RZ, PT ;  /* 0x000000ffa800720c */ /* 0x000fe40003f05070 */
[----:B-1----:R-:W-:Y:S02]  /*7cf0*/  USEL UR6, URZ, 0x1, !UP1 ;  /* 0x00000001ff067887 */ /* 0x002fe4000c800000 */
[----:B------:R-:W-:-:S02]  /*7d00*/  USEL UR5, UR5, URZ, !UP1 ;  /* 0x000000ff05057287 */ /* 0x000fc4000c800000 */
[----:B------:R-:W-:-:S03]  /*7d10*/  ULOP3.LUT UR7, UR4, UR6, URZ, 0x3c, !UPT ;  /* 0x0000000604077292 */ /* 0x000fc6000f8e3cff */
[----:B------:R-:W-:-:S04]  /*7d20*/  UMOV UR6, UR4 ;  /* 0x0000000400067c82 */ /* 0x000fc80008000000 */
[----:B------:R-:W-:Y:S01]  /*7d30*/  UMOV UR4, UR7 ;  /* 0x0000000700047c82 */ /* 0x000fe20008000000 */
[----:B------:R-:W-:Y:S05]  /*7d40*/  @P0 BRA `(.L_x_10) ;  /* 0xffffffe800280947 */ /* 0x000fea000383ffff */
.L_x_7:
[----:B------:R-:W-:Y:S01]  /*7d50*/  ISETP.GE.AND P0, PT, R171, 0x20, PT ;  /* 0x00000020ab00780c */ /* 0x000fe20003f06270 */
[C---:B------:R-:W-:Y:S02]  /*7d60*/  IMAD.SHL.U32 R133, R132.reuse, 0x80, RZ ;  /* 0x0000008084857824 */ /* 0x040fe400078e00ff */
[----:B------:R-:W-:-:S10]  /*7d70*/  IMAD.SHL.U32 R143, R132, 0x10, RZ ;  /* 0x00000010848f7824 */ /* 0x000fd400078e00ff */
[----:B------:R-:W-:Y:S05]  /*7d80*/  @!P0 BRA `(.L_x_11) ;  /* 0x0000000000108947 */ /* 0x000fea0003800000 */
[----:B------:R-:W-:-:S06]  /*7d90*/  USHF.L.U32 UR6, UR6, 0x1f, URZ ;  /* 0x0000001f06067899 */ /* 0x000fcc00080006ff */
[----:B------:R-:W-:-:S04]  /*7da0*/  IMAD.U32 R4, RZ, RZ, UR6 ;  /* 0x00000006ff047e24 */ /* 0x000fc8000f8e00ff */
[----:B------:R-:W1:Y:S02]  /*7db0*/  SYNCS.PHASECHK.TRANS64.TRYWAIT P0, [UR15], R4 ;  /* 0x00000004ff0075a7 */ /* 0x000e64000800110f */
[----:B-1----:R-:W-:Y:S05]  /*7dc0*/  @!P0 BRA `(.L_x_12) ;  /* 0x0000004400808947 */ /* 0x002fea0003800000 */
.L_x_11:
[----:B------:R-:W-:Y:S01]  /*7dd0*/  BAR.SYNC.DEFER_BLOCKING 0x0 ;  /* 0x0000000000007b1d */ /* 0x000fe20000010000 */
[----:B------:R-:W-:Y:S02]  /*7de0*/  LOP3.LUT R134, R133, 0x800, RZ, 0xc0, !PT ;  /* 0x0000080085867812 */ /* 0x000fe400078ec0ff */
[----:B------:R-:W-:Y:S02]  /*7df0*/  LOP3.LUT R133, R143, 0xf0, RZ, 0xc0, !PT ;  /* 0x000000f08f857812 */ /* 0x000fe400078ec0ff */
[----:B------:R-:W-:Y:S01]  /*7e00*/  LOP3.LUT R145, R132, 0x60, RZ, 0xc0, !PT ;  /* 0x0000006084917812 */ /* 0x000fe200078ec0ff */
[----:B0-----:R-:W0:Y:S01]  /*7e10*/  LDCU.128 UR8, c[0x0][0x390] ;  /* 0x00007200ff0877ac */ /* 0x001e220008000c00 */
[----:B------:R-:W-:Y:S02]  /*7e20*/  IADD3 R144, PT, PT, R133, UR13, R134 ;  /* 0x0000000d85907c10 */ /* 0x000fe4000fffe086 */
[C---:B------:R-:W-:Y:S01]  /*7e30*/  LOP3.LUT R132, R0.reuse, R3, RZ, 0xfc, !PT ;  /* 0x0000000300847212 */ /* 0x040fe200078efcff */
[----:B------:R-:W1:Y:S01]  /*7e40*/  LDCU UR4, c[0x0][0x3b4] ;  /* 0x00007680ff0477ac */ /* 0x000e620008000800 */
[----:B------:R-:W-:-:S02]  /*7e50*/  LOP3.LUT R133, R0, 0x1e, R3, 0xfe, !PT ;  /* 0x0000001e00857812 */ /* 0x000fc400078efe03 */
[C-C-:B------:R-:W-:Y:S01]  /*7e60*/  LOP3.LUT R134, R0.reuse, 0x1c, R3.reuse, 0xfe, !PT ;  /* 0x0000001c00867812 */ /* 0x140fe200078efe03 */
[----:B------:R-:W2:Y:S01]  /*7e70*/  LDCU UR5, c[0x0][0x39c] ;  /* 0x00007380ff0577ac */ /* 0x000ea20008000800 */
[C-C-:B------:R-:W-:Y:S02]  /*7e80*/  LOP3.LUT R135, R0.reuse, 0x1a, R3.reuse, 0xfe, !PT ;  /* 0x0000001a00877812 */ /* 0x140fe400078efe03 */
[C-C-:B------:R-:W-:Y:S01]  /*7e90*/  LOP3.LUT R136, R0.reuse, 0x18, R3.reuse, 0xfe, !PT ;  /* 0x0000001800887812 */ /* 0x140fe200078efe03 */
[----:B------:R-:W3:Y:S01]  /*7ea0*/  LDCU UR6, c[0x0][0x39c] ;  /* 0x00007380ff0677ac */ /* 0x000ee20008000800 */
[C-C-:B------:R-:W-:Y:S02]  /*7eb0*/  LOP3.LUT R137, R0.reuse, 0x16, R3.reuse, 0xfe, !PT ;  /* 0x0000001600897812 */ /* 0x140fe400078efe03 */
[C-C-:B------:R-:W-:Y:S02]  /*7ec0*/  LOP3.LUT R138, R0.reuse, 0x14, R3.reuse, 0xfe, !PT ;  /* 0x00000014008a7812 */ /* 0x140fe400078efe03 */
[C-C-:B------:R-:W-:Y:S01]  /*7ed0*/  LOP3.LUT R139, R0.reuse, 0x12, R3.reuse, 0xfe, !PT ;  /* 0x00000012008b7812 */ /* 0x140fe200078efe03 */
[----:B------:R-:W4:Y:S02]  /*7ee0*/  @!P1 SYNCS.CCTL.IV [UR13+0xa000] ;  /* 0x00a00000ff0099b1 */ /* 0x000f24000800000d */
[----:B----4-:R-:W-:Y:S01]  /*7ef0*/  BAR.SYNC.DEFER_BLOCKING 0x0 ;  /* 0x0000000000007b1d */ /* 0x010fe20000010000 */
[----:B------:R-:W-:-:S02]  /*7f00*/  LOP3.LUT R140, R0, 0x10, R3, 0xfe, !PT ;  /* 0x00000010008c7812 */ /* 0x000fc400078efe03 */
[C-C-:B------:R-:W-:Y:S02]  /*7f10*/  LOP3.LUT R141, R0.reuse, 0xe, R3.reuse, 0xfe, !PT ;  /* 0x0000000e008d7812 */ /* 0x140fe400078efe03 */
[C-C-:B------:R-:W-:Y:S02]  /*7f20*/  LOP3.LUT R142, R0.reuse, 0xc, R3.reuse, 0xfe, !PT ;  /* 0x0000000c008e7812 */ /* 0x140fe400078efe03 */
[C-C-:B------:R-:W-:Y:S01]  /*7f30*/  LOP3.LUT R148, R0.reuse, 0xa, R3.reuse, 0xfe, !PT ;  /* 0x0000000a00947812 */ /* 0x140fe200078efe03 */
[----:B------:R-:W-:Y:S01]  /*7f40*/  LDTM.16dp32bit_t0_t15.x128 R4, tmem[UR14] ;  /* 0x0000000e000479ee */ /* 0x000fe20008b80000 */
[----:B------:R-:W4:Y:S01]  /*7f50*/  LDTM.16dp32bit_t16_t31.x128 R4, tmem[UR14+0x80] ;  /* 0x0000800e000479ee */ /* 0x000f220008ba0000 */
[C-C-:B------:R-:W-:Y:S02]  /*7f60*/  LOP3.LUT R150, R0.reuse, 0x8, R3.reuse, 0xfe, !PT ;  /* 0x0000000800967812 */ /* 0x140fe400078efe03 */
[C-C-:B------:R-:W-:Y:S02]  /*7f70*/  LOP3.LUT R152, R0.reuse, 0x6, R3.reuse, 0xfe, !PT ;  /* 0x0000000600987812 */ /* 0x140fe400078efe03 */
[----:B------:R-:W-:-:S02]  /*7f80*/  LOP3.LUT R154, R0, 0x4, R3, 0xfe, !PT ;  /* 0x00000004009a7812 */ /* 0x000fc400078efe03 */
[----:B------:R-:W-:Y:S01]  /*7f90*/  LOP3.LUT R156, R0, 0x2, R3, 0xfe, !PT ;  /* 0x00000002009c7812 */ /* 0x000fe200078efe03 */
[----:B------:R-:W-:Y:S01]  /*7fa0*/  IMAD R0, R145, 0x8, R144 ;  /* 0x0000000891007824 */ /* 0x000fe200078e0290 */
[----:B------:R-:W5:Y:S01]  /*7fb0*/  LDC R3, c[0x0][0x3b8] ;  /* 0x0000ee00ff037b82 */ /* 0x000f620000000800 */
[C---:B0-----:R-:W-:Y:S01]  /*7fc0*/  ISETP.GE.AND P0, PT, R2.reuse, UR10, PT ;  /* 0x0000000a02007c0c */ /* 0x041fe2000bf06270 */
[----:B-1----:R-:W-:Y:S01]  /*7fd0*/  IMAD R2, R2, UR4, RZ ;  /* 0x0000000402027c24 */ /* 0x002fe2000f8e02ff */
[----:B------:R-:W0:Y:S02]  /*7fe0*/  LDCU UR4, c[0x0][0x39c] ;  /* 0x00007380ff0477ac */ /* 0x000e240008000800 */
[----:B------:R-:W-:Y:S02]  /*7ff0*/  ISETP.LT.AND P3, PT, R156, UR11, !P0 ;  /* 0x0000000b9c007c0c */ /* 0x000fe4000c761270 */
[----:B------:R-:W-:Y:S01]  /*8000*/  ISETP.LT.AND P4, PT, R154, UR11, !P0 ;  /* 0x0000000b9a007c0c */ /* 0x000fe2000c781270 */
[----:B------:R-:W1:Y:S01]  /*8010*/  @!P1 SYNCS.CCTL.IV [UR13+0xa008] ;  /* 0x00a00800ff0099b1 */ /* 0x000e62000800000d */
[----:B------:R-:W-:Y:S01]  /*8020*/  NOP ;  /* 0x0000000000007918 */ /* 0x000fe20000000000 */
[----:B------:R-:W-:-:S02]  /*8030*/  ISETP.LT.AND P2, PT, R152, UR11, !P0 ;  /* 0x0000000b98007c0c */ /* 0x000fc4000c741270 */
[----:B------:R-:W-:Y:S02]  /*8040*/  ISETP.LT.AND P1, PT, R150, UR11, !P0 ;  /* 0x0000000b96007c0c */ /* 0x000fe4000c721270 */
[----:B----4-:R-:W-:Y:S02]  /*8050*/  F2FP.BF16.F32.PACK_AB R144, R6, R4 ;  /* 0x000000040690723e */ /* 0x010fe400000010ff */
[----:B------:R-:W-:Y:S02]  /*8060*/  F2FP.BF16.F32.PACK_AB R4, R7, R5 ;  /* 0x000000050704723e */ /* 0x000fe400000010ff */
[----:B------:R-:W-:Y:S02]  /*8070*/  F2FP.BF16.F32.PACK_AB R5, R11, R9 ;  /* 0x000000090b05723e */ /* 0x000fe400000010ff */
[----:B------:R-:W-:Y:S02]  /*8080*/  F2FP.BF16.F32.PACK_AB R6, R15, R13 ;  /* 0x0000000d0f06723e */ /* 0x000fe400000010ff */
[----:B------:R-:W-:-:S02]  /*8090*/  F2FP.BF16.F32.PACK_AB R11, R35, R33 ;  /* 0x00000021230b723e */ /* 0x000fc400000010ff */
[----:B------:R-:W-:Y:S02]  /*80a0*/  F2FP.BF16.F32.PACK_AB R52, R54, R52 ;  /* 0x000000343634723e */ /* 0x000fe400000010ff */
[----:B------:R-:W-:Y:S01]  /*80b0*/  F2FP.BF16.F32.PACK_AB R13, R43, R41 ;  /* 0x000000292b0d723e */ /* 0x000fe200000010ff */
[-C--:B-----5:R-:W-:Y:S01]  /*80c0*/  IMAD R41, R156, R3.reuse, RZ ;  /* 0x000000039c297224 */ /* 0x0a0fe200078e02ff */
[----:B------:R-:W-:Y:S01]  /*80d0*/  F2FP.BF16.F32.PACK_AB R54, R62, R60 ;  /* 0x0000003c3e36723e */ /* 0x000fe200000010ff */
[----:B------:R-:W-:Y:S01]  /*80e0*/  IMAD R43, R154, R3, RZ ;  /* 0x000000039a2b7224 */ /* 0x000fe200078e02ff */
[----:B------:R-:W-:Y:S01]  /*80f0*/  F2FP.BF16.F32.PACK_AB R35, R115, R113 ;  /* 0x000000717323723e */ /* 0x000fe200000010ff */
[----:B------:R-:W-:Y:S01]  /*8100*/  IMAD R113, R132, R3, RZ ;  /* 0x0000000384717224 */ /* 0x000fe200078e02ff */
[----:B------:R-:W-:Y:S02]  /*8110*/  LEA R60, P5, R2, UR8, 0x1 ;  /* 0x00000008023c7c11 */ /* 0x000fe4000f8a08ff */
[----:B------:R-:W-:-:S02]  /*8120*/  F2FP.BF16.F32.PACK_AB R146, R14, R12 ;  /* 0x0000000c0e92723e */ /* 0x000fc400000010ff */
[----:B------:R-:W-:Y:S02]  /*8130*/  F2FP.BF16.F32.PACK_AB R68, R70, R68 ;  /* 0x000000444644723e */ /* 0x000fe400000010ff */
[----:B------:R-:W-:Y:S01]  /*8140*/  F2FP.BF16.F32.PACK_AB R14, R47, R45 ;  /* 0x0000002d2f0e723e */ /* 0x000fe200000010ff */
[-C--:B------:R-:W-:Y:S01]  /*8150*/  IMAD R45, R152, R3.reuse, RZ ;  /* 0x00000003982d7224 */ /* 0x080fe200078e02ff */
[----:B------:R-:W-:Y:S01]  /*8160*/  F2FP.BF16.F32.PACK_AB R70, R78, R76 ;  /* 0x0000004c4e46723e */ /* 0x000fe200000010ff */
[----:B------:R-:W-:Y:S01]  /*8170*/  IMAD R47, R150, R3, RZ ;  /* 0x00000003962f7224 */ /* 0x000fe200078e02ff */
[----:B------:R-:W-:Y:S02]  /*8180*/  LEA.HI.X.SX32 R2, R2, UR9, 0x1, P5 ;  /* 0x0000000902027c11 */ /* 0x000fe4000a8f0eff */
[----:B------:R-:W-:Y:S02]  /*8190*/  F2FP.BF16.F32.PACK_AB R145, R10, R8 ;  /* 0x000000080a91723e */ /* 0x000fe400000010ff */
[----:B------:R-:W-:-:S02]  /*81a0*/  LEA R62, P5, R113, R60, 0x1 ;  /* 0x0000003c713e7211 */ /* 0x000fc400078a08ff */
[----:B------:R-:W-:Y:S02]  /*81b0*/  LEA R76, P6, R41, R60, 0x1 ;  /* 0x0000003c294c7211 */ /* 0x000fe400078c08ff */
[----:B------:R-:W-:Y:S02]  /*81c0*/  F2FP.BF16.F32.PACK_AB R8, R23, R21 ;  /* 0x000000151708723e */ /* 0x000fe400000010ff */
[----:B------:R-:W-:Y:S02]  /*81d0*/  F2FP.BF16.F32.PACK_AB R147, R18, R16 ;  /* 0x000000101293723e */ /* 0x000fe400000010ff */
[----:B------:R-:W-:Y:S02]  /*81e0*/  F2FP.BF16.F32.PACK_AB R21, R26, R24 ;  /* 0x000000181a15723e */ /* 0x000fe400000010ff */
[----:B------:R-:W-:Y:S01]  /*81f0*/  F2FP.BF16.F32.PACK_AB R18, R63, R61 ;  /* 0x0000003d3f12723e */ /* 0x000fe200000010ff */
[----:B-1----:R-:W-:Y:S01]  /*8200*/  STS.128 [R0], R144 ;  /* 0x0000009000007388 */ /* 0x002fe20000000c00 */
[----:B------:R-:W-:-:S02]  /*8210*/  F2FP.BF16.F32.PACK_AB R24, R71, R69 ;  /* 0x000000454718723e */ /* 0x000fc400000010ff */
[----:B------:R-:W-:Y:S02]  /*8220*/  F2FP.BF16.F32.PACK_AB R26, R79, R77 ;  /* 0x0000004d4f1a723e */ /* 0x000fe400000010ff */
[----:B------:R-:W-:Y:S02]  /*8230*/  F2FP.BF16.F32.PACK_AB R71, R82, R80 ;  /* 0x000000505247723e */ /* 0x000fe400000010ff */
[-C--:B------:R-:W-:Y:S01]  /*8240*/  LEA.HI.X.SX32 R63, R113, R2.reuse, 0x1, P5 ;  /* 0x00000002713f7211 */ /* 0x080fe200028f0eff */
[----:B------:R-:W-:Y:S01]  /*8250*/  IMAD R113, R3, 0x20, R113 ;  /* 0x0000002003717824 */ /* 0x000fe200078e0271 */
[----:B------:R-:W-:Y:S02]  /*8260*/  LEA.HI.X.SX32 R77, R41, R2, 0x1, P6 ;  /* 0x00000002294d7211 */ /* 0x000fe400030f0eff */
[-C--:B------:R-:W-:Y:S02]  /*8270*/  LEA R78, P5, R43, R60.reuse, 0x1 ;  /* 0x0000003c2b4e7211 */ /* 0x080fe400078a08ff */
[----:B------:R-:W-:-:S02]  /*8280*/  LEA R80, P6, R45, R60, 0x1 ;  /* 0x0000003c2d507211 */ /* 0x000fc400078c08ff */
[----:B------:R-:W-:Y:S02]  /*8290*/  F2FP.BF16.F32.PACK_AB R9, R27, R25 ;  /* 0x000000191b09723e */ /* 0x000fe400000010ff */
[----:B------:R-:W-:Y:S02]  /*82a0*/  F2FP.BF16.F32.PACK_AB R27, R83, R81 ;  /* 0x00000051531b723e */ /* 0x000fe400000010ff */
[-C--:B------:R-:W-:Y:S01]  /*82b0*/  LEA.HI.X.SX32 R79, R43, R2.reuse, 0x1, P5 ;  /* 0x000000022b4f7211 */ /* 0x080fe200028f0eff */
[-C--:B------:R-:W-:Y:S01]  /*82c0*/  IMAD R43, R148, R3.reuse, RZ ;  /* 0x00000003942b7224 */ /* 0x080fe200078e02ff */
[----:B------:R-:W-:Y:S01]  /*82d0*/  LEA.HI.X.SX32 R81, R45, R2, 0x1, P6 ;  /* 0x000000022d517211 */ /* 0x000fe200030f0eff */
[----:B------:R-:W-:Y:S01]  /*82e0*/  IMAD R45, R142, R3, RZ ;  /* 0x000000038e2d7224 */ /* 0x000fe200078e02ff */
[----:B------:R-:W-:Y:S02]  /*82f0*/  F2FP.BF16.F32.PACK_AB R7, R19, R17 ;  /* 0x000000111307723e */ /* 0x000fe400000010ff */
[----:B------:R-:W-:-:S02]  /*8300*/  LEA R82, P6, R47, R60, 0x1 ;  /* 0x0000003c2f527211 */ /* 0x000fc400078c08ff */
[----:B------:R-:W-:Y:S01]  /*8310*/  F2FP.BF16.F32.PACK_AB R20, R22, R20 ;  /* 0x000000141614723e */ /* 0x000fe200000010ff */
[----:B------:R-:W-:Y:S01]  /*8320*/  STS.128 [R0+0x400], R4 ;  /* 0x0004000400007388 */ /* 0x000fe20000000c00 */
[----:B------:R-:W-:Y:S02]  /*8330*/  F2FP.BF16.F32.PACK_AB R22, R30, R28 ;  /* 0x0000001c1e16723e */ /* 0x000fe400000010ff */
[----:B------:R-:W-:Y:S02]  /*8340*/  F2FP.BF16.F32.PACK_AB R28, R87, R85 ;  /* 0x00000055571c723e */ /* 0x000fe400000010ff */
[----:B------:R-:W-:Y:S02]  /*8350*/  F2FP.BF16.F32.PACK_AB R85, R90, R88 ;  /* 0x000000585a55723e */ /* 0x000fe400000010ff */
[----:B------:R-:W-:Y:S01]  /*8360*/  LEA.HI.X.SX32 R83, R47, R2, 0x1, P6 ;  /* 0x000000022f537211 */ /* 0x000fe200030f0eff */
[----:B------:R-:W-:Y:S01]  /*8370*/  IMAD R47, R141, R3, RZ ;  /* 0x000000038d2f7224 */ /* 0x000fe200078e02ff */
[----:B------:R-:W-:-:S02]  /*8380*/  LEA R88, P6, R43, R60, 0x1 ;  /* 0x0000003c2b587211 */ /* 0x000fc400078c08ff */
[----:B------:R-:W-:Y:S01]  /*8390*/  F2FP.BF16.F32.PACK_AB R10, R31, R29 ;  /* 0x0000001d1f0a723e */ /* 0x000fe200000010ff */
[----:B------:R-:W-:Y:S01]  /*83a0*/  BAR.SYNC.DEFER_BLOCKING 0x0 ;  /* 0x0000000000007b1d */ /* 0x000fe20000010000 */
[----:B------:R-:W-:Y:S02]  /*83b0*/  F2FP.BF16.F32.PACK_AB R29, R91, R89 ;  /* 0x000000595b1d723e */ /* 0x000fe400000010ff */
[----:B------:R-:W-:Y:S02]  /*83c0*/  LEA.HI.X.SX32 R89, R43, R2, 0x1, P6 ;  /* 0x000000022b597211 */ /* 0x000fe400030f0eff */
[----:B------:R-:W-:Y:S02]  /*83d0*/  LEA R90, P6, R45, R60, 0x1 ;  /* 0x0000003c2d5a7211 */ /* 0x000fe400078c08ff */
[----:B------:R-:W-:Y:S02]  /*83e0*/  F2FP.BF16.F32.PACK_AB R84, R86, R84 ;  /* 0x000000545654723e */ /* 0x000fe400000010ff */
[----:B------:R-:W-:Y:S01]  /*83f0*/  F2FP.BF16.F32.PACK_AB R15, R51, R49 ;  /* 0x00000031330f723e */ /* 0x000fe200000010ff */
[-C--:B------:R-:W-:Y:S01]  /*8400*/  IMAD R49, R140, R3.reuse, RZ ;  /* 0x000000038c317224 */ /* 0x080fe200078e02ff */
[----:B------:R-:W-:Y:S01]  /*8410*/  F2FP.BF16.F32.PACK_AB R86, R94, R92 ;  /* 0x0000005c5e56723e */ /* 0x000fe200000010ff */
[-C--:B------:R-:W-:Y:S01]  /*8420*/  IMAD R51, R138, R3.reuse, RZ ;  /* 0x000000038a337224 */ /* 0x080fe200078e02ff */
[----:B------:R-:W-:Y:S01]  /*8430*/  LEA.HI.X.SX32 R91, R45, R2, 0x1, P6 ;  /* 0x000000022d5b7211 */ /* 0x000fe200030f0eff */
[----:B------:R-:W-:Y:S01]  /*8440*/  IMAD R45, R139, R3, RZ ;  /* 0x000000038b2d7224 */ /* 0x000fe200078e02ff */
[----:B------:R-:W-:-:S02]  /*8450*/  LEA R92, P6, R47, R60, 0x1 ;  /* 0x0000003c2f5c7211 */ /* 0x000fc400078c08ff */
[----:B------:R-:W-:Y:S02]  /*8460*/  F2FP.BF16.F32.PACK_AB R30, R95, R93 ;  /* 0x0000005d5f1e723e */ /* 0x000fe400000010ff */
[----:B------:R-:W-:Y:S02]  /*8470*/  LEA.HI.X.SX32 R93, R47, R2, 0x1, P6 ;  /* 0x000000022f5d7211 */ /* 0x000fe400030f0eff */
[C---:B------:R-:W-:Y:S02]  /*8480*/  LEA R94, P6, R49.reuse, R60, 0x1 ;  /* 0x0000003c315e7211 */ /* 0x040fe400078c08ff */
[----:B------:R-:W-:Y:S02]  /*8490*/  F2FP.BF16.F32.PACK_AB R87, R98, R96 ;  /* 0x000000606257723e */ /* 0x000fe400000010ff */
[----:B------:R-:W-:Y:S01]  /*84a0*/  LEA.HI.X.SX32 R95, R49, R2, 0x1, P6 ;  /* 0x00000002315f7211 */ /* 0x000fe200030f0eff */
[----:B------:R-:W-:Y:S01]  /*84b0*/  IMAD R49, R137, R3, RZ ;  /* 0x0000000389317224 */ /* 0x000fe200078e02ff */
[----:B------:R-:W-:-:S02]  /*84c0*/  LEA R96, P6, R45, R60, 0x1 ;  /* 0x0000003c2d607211 */ /* 0x000fc400078c08ff */
[----:B------:R-:W-:Y:S02]  /*84d0*/  LOP3.LUT R61, R143, 0x7f0, RZ, 0xc0, !PT ;  /* 0x000007f08f3d7812 */ /* 0x000fe400078ec0ff */
[----:B------:R-:W-:Y:S02]  /*84e0*/  F2FP.BF16.F32.PACK_AB R36, R38, R36 ;  /* 0x000000242624723e */ /* 0x000fe400000010ff */
[----:B------:R-:W-:Y:S02]  /*84f0*/  F2FP.BF16.F32.PACK_AB R16, R55, R53 ;  /* 0x000000353710723e */ /* 0x000fe400000010ff */
[----:B------:R-:W-:Y:S02]  /*8500*/  F2FP.BF16.F32.PACK_AB R31, R99, R97 ;  /* 0x00000061631f723e */ /* 0x000fe400000010ff */
[----:B------:R-:W-:Y:S02]  /*8510*/  F2FP.BF16.F32.PACK_AB R38, R46, R44 ;  /* 0x0000002c2e26723e */ /* 0x000fe400000010ff */
[----:B------:R-:W-:-:S02]  /*8520*/  F2FP.BF16.F32.PACK_AB R55, R66, R64 ;  /* 0x000000404237723e */ /* 0x000fc400000010ff */
[----:B------:R-:W-:Y:S02]  /*8530*/  F2FP.BF16.F32.PACK_AB R19, R67, R65 ;  /* 0x000000414313723e */ /* 0x000fe400000010ff */
[----:B------:R-:W-:Y:S01]  /*8540*/  LEA.HI.X.SX32 R97, R45, R2, 0x1, P6 ;  /* 0x000000022d617211 */ /* 0x000fe200030f0eff */
[----:B------:R-:W1:Y:S01]  /*8550*/  LDS.128 R64, [R61+UR13] ;  /* 0x0000000d3d407984 */ /* 0x000e620008000c00 */
[----:B------:R-:W-:Y:S02]  /*8560*/  F2FP.BF16.F32.PACK_AB R23, R34, R32 ;  /* 0x000000202217723e */ /* 0x000fe400000010ff */
[----:B------:R-:W-:Y:S01]  /*8570*/  F2FP.BF16.F32.PACK_AB R69, R74, R72 ;  /* 0x000000484a45723e */ /* 0x000fe200000010ff */
[----:B------:R-:W-:Y:S01]  /*8580*/  LDS.128 R44, [R61+UR13+0x800] ;  /* 0x0008000d3d2c7984 */ /* 0x000fe20008000c00 */
[----:B------:R-:W-:Y:S02]  /*8590*/  F2FP.BF16.F32.PACK_AB R25, R75, R73 ;  /* 0x000000494b19723e */ /* 0x000fe400000010ff */
[----:B------:R-:W-:Y:S01]  /*85a0*/  F2FP.BF16.F32.PACK_AB R12, R39, R37 ;  /* 0x00000025270c723e */ /* 0x000fe200000010ff */
[----:B------:R-:W-:Y:S01]  /*85b0*/  BAR.SYNC.DEFER_BLOCKING 0x0 ;  /* 0x0000000000007b1d */ /* 0x000fe20000010000 */
[----:B------:R-:W-:-:S02]  /*85c0*/  F2FP.BF16.F32.PACK_AB R37, R42, R40 ;  /* 0x000000282a25723e */ /* 0x000fc400000010ff */
[----:B------:R-:W-:Y:S02]  /*85d0*/  F2FP.BF16.F32.PACK_AB R39, R50, R48 ;  /* 0x000000303227723e */ /* 0x000fe400000010ff */
[----:B------:R-:W-:Y:S02]  /*85e0*/  F2FP.BF16.F32.PACK_AB R53, R58, R56 ;  /* 0x000000383a35723e */ /* 0x000fe400000010ff */
[----:B------:R-:W-:Y:S01]  /*85f0*/  F2FP.BF16.F32.PACK_AB R17, R59, R57 ;  /* 0x000000393b11723e */ /* 0x000fe200000010ff */
[-C--:B------:R-:W-:Y:S01]  /*8600*/  IMAD R57, R136, R3.reuse, RZ ;  /* 0x0000000388397224 */ /* 0x080fe200078e02ff */
[----:B------:R-:W-:Y:S01]  /*8610*/  LEA R98, P6, R51, R60, 0x1 ;  /* 0x0000003c33627211 */ /* 0x000fe200078c08ff */
[----:B------:R-:W-:Y:S01]  /*8620*/  IMAD R59, R134, R3, RZ ;  /* 0x00000003863b7224 */ /* 0x000fe200078e02ff */
[----:B------:R-:W-:Y:S02]  /*8630*/  F2FP.BF16.F32.PACK_AB R32, R103, R101 ;  /* 0x000000656720723e */ /* 0x000fe400000010ff */
[----:B------:R-:W-:-:S02]  /*8640*/  F2FP.BF16.F32.PACK_AB R101, R106, R104 ;  /* 0x000000686a65723e */ /* 0x000fc400000010ff */
[----:B------:R-:W-:Y:S01]  /*8650*/  LEA.HI.X.SX32 R99, R51, R2, 0x1, P6 ;  /* 0x0000000233637211 */ /* 0x000fe200030f0eff */
[----:B------:R-:W-:Y:S01]  /*8660*/  IMAD R51, R135, R3, RZ ;  /* 0x0000000387337224 */ /* 0x000fe200078e02ff */
[----:B------:R-:W-:Y:S02]  /*8670*/  LEA R104, P6, R49, R60, 0x1 ;  /* 0x0000003c31687211 */ /* 0x000fe400078c08ff */
[----:B------:R-:W-:Y:S02]  /*8680*/  F2FP.BF16.F32.PACK_AB R33, R107, R105 ;  /* 0x000000696b21723e */ /* 0x000fe400000010ff */
[----:B------:R-:W-:Y:S02]  /*8690*/  LEA.HI.X.SX32 R105, R49, R2, 0x1, P6 ;  /* 0x0000000231697211 */ /* 0x000fe400030f0eff */
[----:B------:R-:W-:Y:S01]  /*86a0*/  LEA R106, P6, R57, R60, 0x1 ;  /* 0x0000003c396a7211 */ /* 0x000fe200078c08ff */
[----:B------:R-:W-:Y:S01]  /*86b0*/  STS.128 [R0], R20 ;  /* 0x0000001400007388 */ /* 0x000fe20000000c00 */
[----:B------:R-:W-:-:S02]  /*86c0*/  F2FP.BF16.F32.PACK_AB R100, R102, R100 ;  /* 0x000000646664723e */ /* 0x000fc400000010ff */
[----:B------:R-:W-:Y:S01]  /*86d0*/  F2FP.BF16.F32.PACK_AB R102, R110, R108 ;  /* 0x0000006c6e66723e */ /* 0x000fe200000010ff */
[----:B------:R-:W-:Y:S01]  /*86e0*/  STS.128 [R0+0x400], R8 ;  /* 0x0004000800007388 */ /* 0x000fe20000000c00 */
[----:B------:R-:W-:Y:S02]  /*86f0*/  LEA.HI.X.SX32 R107, R57, R2, 0x1, P6 ;  /* 0x00000002396b7211 */ /* 0x000fe400030f0eff */
[----:B------:R-:W-:Y:S01]  /*8700*/  LEA R108, P6, R51, R60, 0x1 ;  /* 0x0000003c336c7211 */ /* 0x000fe200078c08ff */
[----:B------:R-:W-:Y:S01]  /*8710*/  BAR.SYNC.DEFER_BLOCKING 0x0 ;  /* 0x0000000000007b1d */ /* 0x000fe20000010000 */
[----:B------:R-:W-:Y:S02]  /*8720*/  F2FP.BF16.F32.PACK_AB R34, R111, R109 ;  /* 0x0000006d6f22723e */ /* 0x000fe400000010ff */
[----:B------:R-:W-:Y:S02]  /*8730*/  LEA.HI.X.SX32 R109, R51, R2, 0x1, P6 ;  /* 0x00000002336d7211 */ /* 0x000fe400030f0eff */
[----:B------:R-:W-:-:S02]  /*8740*/  F2FP.BF16.F32.PACK_AB R103, R114, R112 ;  /* 0x000000707267723e */ /* 0x000fc400000010ff */
[C---:B------:R-:W-:Y:S02]  /*8750*/  LEA R110, P6, R59.reuse, R60, 0x1 ;  /* 0x0000003c3b6e7211 */ /* 0x040fe400078c08ff */
[----:B------:R-:W-:Y:S02]  /*8760*/  F2FP.BF16.F32.PACK_AB R116, R118, R116 ;  /* 0x000000747674723e */ /* 0x000fe400000010ff */
[----:B------:R-:W-:Y:S02]  /*8770*/  LEA.HI.X.SX32 R111, R59, R2, 0x1, P6 ;  /* 0x000000023b6f7211 */ /* 0x000fe400030f0eff */
[----:B------:R-:W-:Y:S02]  /*8780*/  F2FP.BF16.F32.PACK_AB R40, R119, R117 ;  /* 0x000000757728723e */ /* 0x000fe400000010ff */
[----:B------:R-:W-:Y:S02]  /*8790*/  F2FP.BF16.F32.PACK_AB R117, R122, R120 ;  /* 0x000000787a75723e */ /* 0x000fe400000010ff */
[----:B------:R-:W-:-:S02]  /*87a0*/  F2FP.BF16.F32.PACK_AB R41, R123, R121 ;  /* 0x000000797b29723e */ /* 0x000fc400000010ff */
[----:B------:R-:W-:Y:S02]  /*87b0*/  F2FP.BF16.F32.PACK_AB R118, R126, R124 ;  /* 0x0000007c7e76723e */ /* 0x000fe400000010ff */
[----:B------:R-:W-:Y:S02]  /*87c0*/  F2FP.BF16.F32.PACK_AB R42, R127, R125 ;  /* 0x0000007d7f2a723e */ /* 0x000fe400000010ff */
[----:B------:R-:W-:Y:S01]  /*87d0*/  F2FP.BF16.F32.PACK_AB R119, R130, R128 ;  /* 0x000000808277723e */ /* 0x000fe200000010ff */
[----:B------:R-:W4:Y:S01]  /*87e0*/  LDS.128 R72, [R61+UR13] ;  /* 0x0000000d3d487984 */ /* 0x000f220008000c00 */
[----:B------:R-:W-:Y:S02]  /*87f0*/  F2FP.BF16.F32.PACK_AB R43, R131, R129 ;  /* 0x00000081832b723e */ /* 0x000fe400000010ff */
[----:B------:R-:W-:Y:S01]  /*8800*/  ISETP.LT.AND P6, PT, R132, UR11, !P0 ;  /* 0x0000000b84007c0c */ /* 0x000fe2000c7c1270 */
[----:B------:R-:W-:Y:S01]  /*8810*/  LDS.128 R4, [R61+UR13+0x800] ;  /* 0x0008000d3d047984 */ /* 0x000fe20008000c00 */
[----:B------:R-:W-:Y:S01]  /*8820*/  BAR.SYNC.DEFER_BLOCKING 0x0 ;  /* 0x0000000000007b1d */ /* 0x000fe20000010000 */
[----:B------:R-:W-:-:S05]  /*8830*/  ISETP.LT.AND P5, PT, R148, UR11, !P0 ;  /* 0x0000000b94007c0c */ /* 0x000fca000c7a1270 */
[----:B------:R-:W-:Y:S04]  /*8840*/  STS.128 [R0], R36 ;  /* 0x0000002400007388 */ /* 0x000fe80000000c00 */
[----:B------:R-:W-:Y:S01]  /*8850*/  STS.128 [R0+0x400], R12 ;  /* 0x0004000c00007388 */ /* 0x000fe20000000c00 */
[----:B------:R-:W-:Y:S06]  /*8860*/  BAR.SYNC.DEFER_BLOCKING 0x0 ;  /* 0x0000000000007b1d */ /* 0x000fec0000010000 */
[----:B------:R-:W5:Y:S04]  /*8870*/  LDS.128 R20, [R61+UR13] ;  /* 0x0000000d3d147984 */ /* 0x000f680008000c00 */
[----:B------:R-:W-:Y:S01]  /*8880*/  LDS.128 R8, [R61+UR13+0x800] ;  /* 0x0008000d3d087984 */ /* 0x000fe20008000c00 */
[----:B------:R-:W-:Y:S06]  /*8890*/  BAR.SYNC.DEFER_BLOCKING 0x0 ;  /* 0x0000000000007b1d */ /* 0x000fec0000010000 */
[----:B------:R-:W-:Y:S04]  /*88a0*/  STS.128 [R0], R52 ;  /* 0x0000003400007388 */ /* 0x000fe80000000c00 */
[----:B------:R-:W-:Y:S01]  /*88b0*/  STS.128 [R0+0x400], R16 ;  /* 0x0004001000007388 */ /* 0x000fe20000000c00 */
[----:B------:R-:W-:Y:S06]  /*88c0*/  BAR.SYNC.DEFER_BLOCKING 0x0 ;  /* 0x0000000000007b1d */ /* 0x000fec0000010000 */
[----:B------:R-:W0:Y:S04]  /*88d0*/  LDS.128 R36, [R61+UR13] ;  /* 0x0000000d3d247984 */ /* 0x000e280008000c00 */
[----:B------:R-:W-:Y:S01]  /*88e0*/  LDS.128 R12, [R61+UR13+0x800] ;  /* 0x0008000d3d0c7984 */ /* 0x000fe20008000c00 */
[----:B------:R-:W-:Y:S06]  /*88f0*/  BAR.SYNC.DEFER_BLOCKING 0x0 ;  /* 0x0000000000007b1d */ /* 0x000fec0000010000 */
[----:B------:R1:W-:Y:S04]  /*8900*/  STS.128 [R0], R68 ;  /* 0x0000004400007388 */ /* 0x0003e80000000c00 */
[----:B------:R-:W-:Y:S01]  /*8910*/  STS.128 [R0+0x400], R24 ;  /* 0x0004001800007388 */ /* 0x000fe20000000c00 */
[----:B------:R-:W-:Y:S01]  /*8920*/  BAR.SYNC.DEFER_BLOCKING 0x0 ;  /* 0x0000000000007b1d */ /* 0x000fe20000010000 */
[----:B-1----:R-:W-:-:S05]  /*8930*/  PRMT R68, R64, 0x7632, R68 ;  /* 0x0000763240447816 */ /* 0x002fca0000000044 */
[----:B------:R-:W1:Y:S04]  /*8940*/  LDS.128 R48, [R61+UR13] ;  /* 0x0000000d3d307984 */ /* 0x000e680008000c00 */
        /* <DEDUP_REMOVED lines=8> */
[----:B------:R-:W-:Y:S04]  /*89d0*/  STS.128 [R0], R100 ;  /* 0x0000006400007388 */ /* 0x000fe80000000c00 */
[----:B------:R1:W-:Y:S01]  /*89e0*/  STS.128 [R0+0x400], R32 ;  /* 0x0004002000007388 */ /* 0x0003e20000000c00 */
[----:B------:R-:W-:Y:S01]  /*89f0*/  BAR.SYNC.DEFER_BLOCKING 0x0 ;  /* 0x0000000000007b1d */ /* 0x000fe20000010000 */
[----:B-1----:R-:W-:-:S02]  /*8a00*/  PRMT R32, R65, 0x7632, R32 ;  /* 0x0000763241207816 */ /* 0x002fc40000000020 */
[----:B------:R-:W-:Y:S02]  /*8a10*/  PRMT R33, R66, 0x7632, R33 ;  /* 0x0000763242217816 */ /* 0x000fe40000000021 */
[----:B------:R-:W-:Y:S02]  /*8a20*/  PRMT R34, R67, 0x7632, R34 ;  /* 0x0000763243227816 */ /* 0x000fe40000000022 */
[----:B----4-:R-:W-:Y:S01]  /*8a30*/  PRMT R35, R75, 0x7632, R35 ;  /* 0x000076324b237816 */ /* 0x010fe20000000023 */
[----:B------:R-:W1:Y:S04]  /*8a40*/  LDS.128 R56, [R61+UR13] ;  /* 0x0000000d3d387984 */ /* 0x000e680008000c00 */
[----:B------:R-:W-:Y:S01]  /*8a50*/  LDS.128 R28, [R61+UR13+0x800] ;  /* 0x0008000d3d1c7984 */ /* 0x000fe20008000c00 */
[----:B------:R-:W-:Y:S06]  /*8a60*/  BAR.SYNC.DEFER_BLOCKING 0x0 ;  /* 0x0000000000007b1d */ /* 0x000fec0000010000 */
[----:B------:R-:W-:Y:S04]  /*8a70*/  STS.128 [R0], R116 ;  /* 0x0000007400007388 */ /* 0x000fe80000000c00 */
[----:B------:R4:W-:Y:S01]  /*8a80*/  STS.128 [R0+0x400], R40 ;  /* 0x0004002800007388 */ /* 0x0009e20000000c00 */
[----:B------:R-:W-:Y:S01]  /*8a90*/  BAR.SYNC.DEFER_BLOCKING 0x0 ;  /* 0x0000000000007b1d */ /* 0x000fe20000010000 */
[C---:B----4-:R-:W-:Y:S01]  /*8aa0*/  LOP3.LUT R0, R132.reuse, 0x20, RZ, 0xfc, !PT ;  /* 0x0000002084007812 */ /* 0x050fe200078efcff */
[----:B------:R-:W-:Y:S01]  /*8ab0*/  IMAD R41, R3, 0x2, R113 ;  /* 0x0000000203297824 */ /* 0x000fe200078e0271 */
[----:B------:R-:W-:-:S03]  /*8ac0*/  LOP3.LUT R42, R132, 0x2c, RZ, 0xfc, !PT ;  /* 0x0000002c842a7812 */ /* 0x000fc600078efcff */
[----:B------:R-:W-:Y:S01]  /*8ad0*/  IMAD R43, R3, 0x2, R41 ;  /* 0x00000002032b7824 */ /* 0x000fe200078e0229 */
[----:B------:R-:W-:Y:S01]  /*8ae0*/  @P6 STG.E.U16 desc[UR26][R62.64], R64 ;  /* 0x000000403e006986 */ /* 0x000fe2000c10151a */
[----:B------:R-:W-:-:S03]  /*8af0*/  ISETP.LT.AND P6, PT, R142, UR11, !P0 ;  /* 0x0000000b8e007c0c */ /* 0x000fc6000c7c1270 */
[----:B------:R-:W-:Y:S01]  /*8b00*/  @P3 STG.E.U16 desc[UR26][R76.64], R68 ;  /* 0x000000444c003986 */ /* 0x000fe2000c10151a */
[----:B------:R-:W-:-:S03]  /*8b10*/  ISETP.LT.AND P3, PT, R141, UR11, !P0 ;  /* 0x0000000b8d007c0c */ /* 0x000fc6000c761270 */
[----:B------:R-:W-:Y:S01]  /*8b20*/  @P4 STG.E.U16 desc[UR26][R78.64], R65 ;  /* 0x000000414e004986 */ /* 0x000fe2000c10151a */
[----:B------:R-:W-:-:S03]  /*8b30*/  ISETP.LT.AND P4, PT, R140, UR11, !P0 ;  /* 0x0000000b8c007c0c */ /* 0x000fc6000c781270 */
[----:B------:R4:W-:Y:S01]  /*8b40*/  @P2 STG.E.U16 desc[UR26][R80.64], R32 ;  /* 0x0000002050002986 */ /* 0x0009e2000c10151a */
[----:B------:R-:W-:-:S03]  /*8b50*/  ISETP.LT.AND P2, PT, R139, UR11, !P0 ;  /* 0x0000000b8b007c0c */ /* 0x000fc6000c741270 */
[----:B------:R-:W-:Y:S01]  /*8b60*/  @P1 STG.E.U16 desc[UR26][R82.64], R66 ;  /* 0x0000004252001986 */ /* 0x000fe2000c10151a */
[----:B------:R-:W-:-:S03]  /*8b70*/  ISETP.LT.AND P1, PT, R138, UR11, !P0 ;  /* 0x0000000b8a007c0c */ /* 0x000fc6000c721270 */
[----:B------:R0:W-:Y:S01]  /*8b80*/  @P5 STG.E.U16 desc[UR26][R88.64], R33 ;  /* 0x0000002158005986 */ /* 0x0001e2000c10151a */
[----:B------:R-:W-:-:S03]  /*8b90*/  ISETP.LT.AND P5, PT, R137, UR11, !P0 ;  /* 0x0000000b89007c0c */ /* 0x000fc6000c7a1270 */
[----:B------:R-:W-:Y:S01]  /*8ba0*/  @P6 STG.E.U16 desc[UR26][R90.64], R67 ;  /* 0x000000435a006986 */ /* 0x000fe2000c10151a */
[----:B------:R-:W-:Y:S02]  /*8bb0*/  ISETP.LT.AND P6, PT, R136, UR11, !P0 ;  /* 0x0000000b88007c0c */ /* 0x000fe4000c7c1270 */
[----:B----4-:R-:W-:Y:S01]  /*8bc0*/  PRMT R32, R72, 0x7632, R32 ;  /* 0x0000763248207816 */ /* 0x010fe20000000020 */
[----:B------:R4:W-:Y:S01]  /*8bd0*/  @P3 STG.E.U16 desc[UR26][R92.64], R34 ;  /* 0x000000225c003986 */ /* 0x0009e2000c10151a */
[----:B------:R-:W-:Y:S02]  /*8be0*/  ISETP.LT.AND P3, PT, R135, UR11, !P0 ;  /* 0x0000000b87007c0c */ /* 0x000fe4000c761270 */
[----:B0-----:R-:W-:Y:S01]  /*8bf0*/  PRMT R33, R73, 0x7632, R33 ;  /* 0x0000763249217816 */ /* 0x001fe20000000021 */
[----:B------:R-:W-:Y:S01]  /*8c00*/  @P4 STG.E.U16 desc[UR26][R94.64], R72 ;  /* 0x000000485e004986 */ /* 0x000fe2000c10151a */
[----:B------:R-:W-:-:S03]  /*8c10*/  ISETP.LT.AND P4, PT, R134, UR11, !P0 ;  /* 0x0000000b86007c0c */ /* 0x000fc6000c781270 */
[----:B------:R0:W-:Y:S01]  /*8c20*/  @P2 STG.E.U16 desc[UR26][R96.64], R32 ;  /* 0x0000002060002986 */ /* 0x0001e2000c10151a */
[----:B------:R-:W-:Y:S02]  /*8c30*/  ISETP.LT.AND P2, PT, R0, UR11, !P0 ;  /* 0x0000000b00007c0c */ /* 0x000fe4000c741270 */
[----:B------:R-:W-:Y:S01]  /*8c40*/  LOP3.LUT R0, R132, 0x22, RZ, 0xfc, !PT ;  /* 0x0000002284007812 */ /* 0x000fe200078efcff */
[----:B------:R-:W-:Y:S01]  /*8c50*/  @P1 STG.E.U16 desc[UR26][R98.64], R73 ;  /* 0x0000004962001986 */ /* 0x000fe2000c10151a */
[----:B----4-:R-:W-:Y:S02]  /*8c60*/  PRMT R34, R74, 0x7632, R34 ;  /* 0x000076324a227816 */ /* 0x010fe40000000022 */
[----:B------:R-:W-:Y:S01]  /*8c70*/  ISETP.LT.AND P1, PT, R0, UR11, !P0 ;  /* 0x0000000b00007c0c */ /* 0x000fe2000c721270 */
[----:B------:R4:W-:Y:S01]  /*8c80*/  @P5 STG.E.U16 desc[UR26][R104.64], R33 ;  /* 0x0000002168005986 */ /* 0x0009e2000c10151a */
[C---:B------:R-:W-:Y:S01]  /*8c90*/  ISETP.LT.AND P5, PT, R133.reuse, UR11, !P0 ;  /* 0x0000000b85007c0c */ /* 0x040fe2000c7a1270 */
[----:B------:R-:W-:Y:S01]  /*8ca0*/  IMAD R133, R133, R3, RZ ;  /* 0x0000000385857224 */ /* 0x000fe200078e02ff */
[----:B------:R-:W-:Y:S01]  /*8cb0*/  LOP3.LUT R0, R132, 0x24, RZ, 0xfc, !PT ;  /* 0x0000002484007812 */ /* 0x000fe200078efcff */
[----:B------:R-:W-:Y:S03]  /*8cc0*/  @P6 STG.E.U16 desc[UR26][R106.64], R74 ;  /* 0x0000004a6a006986 */ /* 0x000fe6000c10151a */
[C---:B0-----:R-:W-:Y:S01]  /*8cd0*/  LEA R32, P6, R133.reuse, R60, 0x1 ;  /* 0x0000003c85207211 */ /* 0x041fe200078c08ff */
[----:B------:R0:W-:Y:S01]  /*8ce0*/  @P3 STG.E.U16 desc[UR26][R108.64], R34 ;  /* 0x000000226c003986 */ /* 0x0001e2000c10151a */
[----:B------:R-:W-:Y:S01]  /*8cf0*/  ISETP.LT.AND P3, PT, R0, UR4, !P0 ;  /* 0x0000000400007c0c */ /* 0x000fe2000c761270 */
[----:B------:R-:W1:Y:S01]  /*8d00*/  LDCU UR4, c[0x0][0x39c] ;  /* 0x00007380ff0477ac */ /* 0x000e620008000800 */
[----:B------:R-:W-:Y:S01]  /*8d10*/  LOP3.LUT R0, R132, 0x26, RZ, 0xfc, !PT ;  /* 0x0000002684007812 */ /* 0x000fe200078efcff */
[----:B------:R-:W-:Y:S01]  /*8d20*/  @P4 STG.E.U16 desc[UR26][R110.64], R75 ;  /* 0x0000004b6e004986 */ /* 0x000fe2000c10151a */
[----:B----4-:R-:W-:-:S02]  /*8d30*/  LEA.HI.X.SX32 R33, R133, R2, 0x1, P6 ;  /* 0x0000000285217211 */ /* 0x010fc400030f0eff */
[----:B--2---:R-:W-:Y:S01]  /*8d40*/  ISETP.LT.AND P4, PT, R0, UR5, !P0 ;  /* 0x0000000500007c0c */ /* 0x004fe2000c781270 */
[----:B------:R-:W2:Y:S01]  /*8d50*/  LDCU UR5, c[0x0][0x39c] ;  /* 0x00007380ff0577ac */ /* 0x000ea20008000800 */
[----:B------:R-:W-:Y:S01]  /*8d60*/  LOP3.LUT R0, R132, 0x28, RZ, 0xfc, !PT ;  /* 0x0000002884007812 */ /* 0x000fe200078efcff */
[----:B------:R4:W-:Y:S01]  /*8d70*/  @P5 STG.E.U16 desc[UR26][R32.64], R35 ;  /* 0x0000002320005986 */ /* 0x0009e2000c10151a */
[C---:B0-----:R-:W-:Y:S02]  /*8d80*/  LEA R34, P6, R113.reuse, R60, 0x1 ;  /* 0x0000003c71227211 */ /* 0x041fe400078c08ff */
[----:B---3--:R-:W-:Y:S01]  /*8d90*/  ISETP.LT.AND P5, PT, R0, UR6, !P0 ;  /* 0x0000000600007c0c */ /* 0x008fe2000c7a1270 */
[----:B------:R-:W0:Y:S01]  /*8da0*/  LDCU UR6, c[0x0][0x39c] ;  /* 0x00007380ff0677ac */ /* 0x000e220008000800 */
[----:B------:R-:W-:Y:S02]  /*8db0*/  LOP3.LUT R0, R132, 0x2a, RZ, 0xfc, !PT ;  /* 0x0000002a84007812 */ /* 0x000fe400078efcff */
[----:B----4-:R-:W-:-:S02]  /*8dc0*/  LEA.HI.X.SX32 R35, R113, R2, 0x1, P6 ;  /* 0x0000000271237211 */ /* 0x010fc400030f0eff */
[C---:B------:R-:W-:Y:S02]  /*8dd0*/  LEA R40, P6, R41.reuse, R60, 0x1 ;  /* 0x0000003c29287211 */ /* 0x040fe400078c08ff */
[----:B-----5:R-:W-:Y:S01]  /*8de0*/  PRMT R33, R20, 0x7632, R33 ;  /* 0x0000763214217816 */ /* 0x020fe20000000021 */
[----:B------:R-:W-:Y:S01]  /*8df0*/  @P2 STG.E.U16 desc[UR26][R34.64], R20 ;  /* 0x0000001422002986 */ /* 0x000fe2000c10151a */
[----:B------:R-:W-:Y:S02]  /*8e00*/  LEA.HI.X.SX32 R41, R41, R2, 0x1, P6 ;  /* 0x0000000229297211 */ /* 0x000fe400030f0eff */
[----:B------:R-:W-:Y:S02]  /*8e10*/  LEA R32, P6, R43, R60, 0x1 ;  /* 0x0000003c2b207211 */ /* 0x000fe400078c08ff */
[----:B-1----:R-:W-:Y:S01]  /*8e20*/  ISETP.LT.AND P2, PT, R0, UR4, !P0 ;  /* 0x0000000400007c0c */ /* 0x002fe2000c741270 */
[----:B------:R1:W-:Y:S01]  /*8e30*/  @P1 STG.E.U16 desc[UR26][R40.64], R33 ;  /* 0x0000002128001986 */ /* 0x0003e2000c10151a */
[----:B------:R-:W3:Y:S01]  /*8e40*/  LDCU UR4, c[0x0][0x39c] ;  /* 0x00007380ff0477ac */ /* 0x000ee20008000800 */
[----:B------:R-:W-:-:S04]  /*8e50*/  LOP3.LUT R0, R132, 0x2e, RZ, 0xfc, !PT ;  /* 0x0000002e84007812 */ /* 0x000fc800078efcff */
[----:B0-----:R-:W-:Y:S01]  /*8e60*/  ISETP.LT.AND P1, PT, R0, UR6, !P0 ;  /* 0x0000000600007c0c */ /* 0x001fe2000c721270 */
[----:B------:R-:W0:Y:S01]  /*8e70*/  LDCU UR6, c[0x0][0x39c] ;  /* 0x00007380ff0677ac */ /* 0x000e220008000800 */
[----:B------:R-:W-:Y:S02]  /*8e80*/  LOP3.LUT R0, R132, 0x30, RZ, 0xfc, !PT ;  /* 0x0000003084007812 */ /* 0x000fe400078efcff */
[----:B-1----:R-:W-:Y:S01]  /*8e90*/  LEA.HI.X.SX32 R33, R43, R2, 0x1, P6 ;  /* 0x000000022b217211 */ /* 0x002fe200030f0eff */
[----:B------:R-:W-:Y:S01]  /*8ea0*/  IMAD R43, R3, 0x2, R43 ;  /* 0x00000002032b7824 */ /* 0x000fe200078e022b */
[----:B--2---:R-:W-:Y:S01]  /*8eb0*/  ISETP.LT.AND P6, PT, R42, UR5, !P0 ;  /* 0x000000052a007c0c */ /* 0x004fe2000c7c1270 */
[----:B------:R-:W1:Y:S01]  /*8ec0*/  LDCU UR5, c[0x0][0x39c] ;  /* 0x00007380ff0577ac */ /* 0x000e620008000800 */
[----:B------:R-:W-:Y:S01]  /*8ed0*/  PRMT R42, R22, 0x7632, R42 ;  /* 0x00007632162a7816 */ /* 0x000fe2000000002a */
[----:B------:R2:W-:Y:S01]  /*8ee0*/  @P3 STG.E.U16 desc[UR26][R32.64], R21 ;  /* 0x0000001520003986 */ /* 0x0005e2000c10151a */
[----:B------:R-:W-:Y:S01]  /*8ef0*/  LEA R34, P3, R43, R60, 0x1 ;  /* 0x0000003c2b227211 */ /* 0x000fe200078608ff */
[----:B------:R-:W-:-:S03]  /*8f00*/  IMAD R41, R3, 0x2, R43 ;  /* 0x0000000203297824 */ /* 0x000fc600078e022b */
[----:B------:R-:W-:Y:S01]  /*8f10*/  LEA.HI.X.SX32 R35, R43, R2, 0x1, P3 ;  /* 0x000000022b237211 */ /* 0x000fe200018f0eff */
[----:B------:R-:W-:Y:S01]  /*8f20*/  IMAD R43, R3, 0x2, R41 ;  /* 0x00000002032b7824 */ /* 0x000fe200078e0229 */
[----:B------:R-:W-:-:S04]  /*8f30*/  LEA R40, P3, R41, R60, 0x1 ;  /* 0x0000003c29287211 */ /* 0x000fc800078608ff */
[----:B------:R-:W-:Y:S02]  /*8f40*/  LEA.HI.X.SX32 R41, R41, R2, 0x1, P3 ;  /* 0x0000000229297211 */ /* 0x000fe400018f0eff */
[----:B--2---:R-:W-:Y:S02]  /*8f50*/  PRMT R33, R21, 0x7632, R33 ;  /* 0x0000763215217816 */ /* 0x004fe40000000021 */
[----:B---3--:R-:W-:Y:S01]  /*8f60*/  ISETP.LT.AND P3, PT, R0, UR4, !P0 ;  /* 0x0000000400007c0c */ /* 0x008fe2000c761270 */
[----:B------:R-:W2:Y:S01]  /*8f70*/  LDCU UR4, c[0x0][0x39c] ;  /* 0x00007380ff0477ac */ /* 0x000ea20008000800 */
[----:B------:R-:W-:Y:S01]  /*8f80*/  LOP3.LUT R0, R132, 0x32, RZ, 0xfc, !PT ;  /* 0x0000003284007812 */ /* 0x000fe200078efcff */
[----:B------:R3:W-:Y:S01]  /*8f90*/  @P4 STG.E.U16 desc[UR26][R34.64], R33 ;  /* 0x0000002122004986 */ /* 0x0007e2000c10151a */
[----:B------:R-:W-:-:S03]  /*8fa0*/  LEA R20, P4, R43, R60, 0x1 ;  /* 0x0000003c2b147211 */ /* 0x000fc600078808ff */
[----:B------:R4:W-:Y:S01]  /*8fb0*/  @P5 STG.E.U16 desc[UR26][R40.64], R22 ;  /* 0x0000001628005986 */ /* 0x0009e2000c10151a */
[----:B------:R-:W-:Y:S01]  /*8fc0*/  LEA.HI.X.SX32 R21, R43, R2, 0x1, P4 ;  /* 0x000000022b157211 */ /* 0x000fe200020f0eff */
[----:B------:R-:W-:Y:S01]  /*8fd0*/  IMAD R43, R3, 0x2, R43 ;  /* 0x00000002032b7824 */ /* 0x000fe200078e022b */
[----:B-1----:R-:W-:Y:S01]  /*8fe0*/  ISETP.LT.AND P4, PT, R0, UR5, !P0 ;  /* 0x0000000500007c0c */ /* 0x002fe2000c781270 */
[----:B------:R-:W1:Y:S01]  /*8ff0*/  LDCU UR5, c[0x0][0x39c] ;  /* 0x00007380ff0577ac */ /* 0x000e620008000800 */
[----:B------:R-:W-:Y:S01]  /*9000*/  LOP3.LUT R0, R132, 0x34, RZ, 0xfc, !PT ;  /* 0x0000003484007812 */ /* 0x000fe200078efcff */
[----:B------:R5:W-:Y:S01]  /*9010*/  @P2 STG.E.U16 desc[UR26][R20.64], R42 ;  /* 0x0000002a14002986 */ /* 0x000be2000c10151a */
[----:B------:R-:W-:Y:S01]  /*9020*/  LEA R32, P5, R43, R60, 0x1 ;  /* 0x0000003c2b207211 */ /* 0x000fe200078a08ff */
[----:B---3--:R-:W-:Y:S01]  /*9030*/  IMAD R35, R3, 0x2, R43 ;  /* 0x0000000203237824 */ /* 0x008fe200078e022b */
[----:B0-----:R-:W-:Y:S01]  /*9040*/  ISETP.LT.AND P2, PT, R0, UR6, !P0 ;  /* 0x0000000600007c0c */ /* 0x001fe2000c741270 */
[----:B------:R-:W0:Y:S01]  /*9050*/  LDCU UR6, c[0x0][0x39c] ;  /* 0x00007380ff0677ac */ /* 0x000e220008000800 */
[----:B------:R-:W-:Y:S01]  /*9060*/  LEA.HI.X.SX32 R33, R43, R2, 0x1, P5 ;  /* 0x000000022b217211 */ /* 0x000fe200028f0eff */
[----:B----4-:R-:W-:Y:S01]  /*9070*/  IMAD R41, R3, 0x2, R35 ;  /* 0x0000000203297824 */ /* 0x010fe200078e0223 */
[----:B------:R-:W-:-:S02]  /*9080*/  LEA R34, P5, R35, R60, 0x1 ;  /* 0x0000003c23227211 */ /* 0x000fc400078a08ff */
[C---:B------:R-:W-:Y:S01]  /*9090*/  LOP3.LUT R0, R132.reuse, 0x36, RZ, 0xfc, !PT ;  /* 0x0000003684007812 */ /* 0x040fe200078efcff */
[----:B------:R-:W-:Y:S01]  /*90a0*/  @P6 STG.E.U16 desc[UR26][R32.64], R23 ;  /* 0x0000001720006986 */ /* 0x000fe2000c10151a */
[----:B------:R-:W-:Y:S02]  /*90b0*/  LEA.HI.X.SX32 R35, R35, R2, 0x1, P5 ;  /* 0x0000000223237211 */ /* 0x000fe400028f0eff */
[----:B-----5:R-:W-:Y:S02]  /*90c0*/  PRMT R21, R23, 0x7632, R21 ;  /* 0x0000763217157816 */ /* 0x020fe40000000015 */
[----:B------:R-:W-:Y:S02]  /*90d0*/  LEA R20, P6, R41, R60, 0x1 ;  /* 0x0000003c29147211 */ /* 0x000fe400078c08ff */
[----:B------:R-:W-:Y:S01]  /*90e0*/  LOP3.LUT R22, R132, 0x38, RZ, 0xfc, !PT ;  /* 0x0000003884167812 */ /* 0x000fe200078efcff */
[----:B------:R3:W-:Y:S01]  /*90f0*/  @P1 STG.E.U16 desc[UR26][R34.64], R21 ;  /* 0x0000001522001986 */ /* 0x0007e2000c10151a */
[----:B--2---:R-:W-:Y:S01]  /*9100*/  ISETP.LT.AND P5, PT, R0, UR4, !P0 ;  /* 0x0000000400007c0c */ /* 0x004fe2000c7a1270 */
[----:B------:R-:W2:Y:S01]  /*9110*/  LDCU UR4, c[0x0][0x39c] ;  /* 0x00007380ff0477ac */ /* 0x000ea20008000800 */
[----:B------:R-:W-:-:S04]  /*9120*/  LOP3.LUT R0, R132, 0x3a, RZ, 0xfc, !PT ;  /* 0x0000003a84007812 */ /* 0x000fc800078efcff */
[----:B0-----:R-:W-:Y:S01]  /*9130*/  ISETP.LT.AND P1, PT, R0, UR6, !P0 ;  /* 0x0000000600007c0c */ /* 0x001fe2000c721270 */
[----:B------:R-:W0:Y:S01]  /*9140*/  LDCU UR6, c[0x0][0x39c] ;  /* 0x00007380ff0677ac */ /* 0x000e220008000800 */
[----:B------:R-:W-:Y:S02]  /*9150*/  LOP3.LUT R0, R132, 0x3c, RZ, 0xfc, !PT ;  /* 0x0000003c84007812 */ /* 0x000fe400078efcff */
[----:B---3--:R-:W-:Y:S01]  /*9160*/  LEA.HI.X.SX32 R21, R41, R2, 0x1, P6 ;  /* 0x0000000229157211 */ /* 0x008fe200030f0eff */
[----:B------:R-:W-:Y:S01]  /*9170*/  IMAD R41, R3, 0x2, R41 ;  /* 0x0000000203297824 */ /* 0x000fe200078e0229 */
[----:B-1----:R-:W-:Y:S01]  /*9180*/  ISETP.LT.AND P6, PT, R22, UR5, !P0 ;  /* 0x0000000516007c0c */ /* 0x002fe2000c7c1270 */
[----:B------:R-:W1:Y:S01]  /*9190*/  LDCU UR5, c[0x0][0x39c] ;  /* 0x00007380ff0577ac */ /* 0x000e620008000800 */
[----:B------:R-:W-:Y:S01]  /*91a0*/  LOP3.LUT R34, R132, 0x40, RZ, 0xfc, !PT ;  /* 0x0000004084227812 */ /* 0x000fe200078efcff */
[----:B------:R3:W-:Y:S01]  /*91b0*/  @P3 STG.E.U16 desc[UR26][R20.64], R36 ;  /* 0x0000002414003986 */ /* 0x0007e2000c10151a */
[----:B------:R-:W-:Y:S01]  /*91c0*/  LEA R22, P3, R41, R60, 0x1 ;  /* 0x0000003c29167211 */ /* 0x000fe200078608ff */
[----:B------:R-:W-:-:S03]  /*91d0*/  IMAD R33, R3, 0x2, R41 ;  /* 0x0000000203217824 */ /* 0x000fc600078e0229 */
[----:B------:R-:W-:Y:S01]  /*91e0*/  LEA.HI.X.SX32 R23, R41, R2, 0x1, P3 ;  /* 0x0000000229177211 */ /* 0x000fe200018f0eff */
[----:B------:R-:W-:Y:S01]  /*91f0*/  IMAD R35, R3, 0x2, R33 ;  /* 0x0000000203237824 */ /* 0x000fe200078e0221 */
[----:B------:R-:W-:-:S03]  /*9200*/  LEA R32, P3, R33, R60, 0x1 ;  /* 0x0000003c21207211 */ /* 0x000fc600078608ff */
[----:B------:R-:W-:Y:S01]  /*9210*/  IMAD R41, R3, 0x2, R35 ;  /* 0x0000000203297824 */ /* 0x000fe200078e0223 */
[----:B------:R-:W-:Y:S02]  /*9220*/  LEA.HI.X.SX32 R33, R33, R2, 0x1, P3 ;  /* 0x0000000221217211 */ /* 0x000fe400018f0eff */
[----:B---3--:R-:W-:Y:S02]  /*9230*/  PRMT R21, R36, 0x7632, R21 ;  /* 0x0000763224157816 */ /* 0x008fe40000000015 */
[----:B--2---:R-:W-:Y:S01]  /*9240*/  ISETP.LT.AND P3, PT, R0, UR4, !P0 ;  /* 0x0000000400007c0c */ /* 0x004fe2000c761270 */
[----:B------:R-:W2:Y:S01]  /*9250*/  LDCU UR4, c[0x0][0x39c] ;  /* 0x00007380ff0477ac */ /* 0x000ea20008000800 */
[----:B------:R-:W-:Y:S01]  /*9260*/  LOP3.LUT R0, R132, 0x3e, RZ, 0xfc, !PT ;  /* 0x0000003e84007812 */ /* 0x000fe200078efcff */
[----:B------:R3:W-:Y:S01]  /*9270*/  @P4 STG.E.U16 desc[UR26][R22.64], R21 ;  /* 0x0000001516004986 */ /* 0x0007e2000c10151a */
[----:B------:R-:W-:-:S03]  /*9280*/  LEA R20, P4, R35, R60, 0x1 ;  /* 0x0000003c23147211 */ /* 0x000fc600078808ff */
[----:B------:R-:W-:Y:S01]  /*9290*/  @P2 STG.E.U16 desc[UR26][R32.64], R37 ;  /* 0x0000002520002986 */ /* 0x000fe2000c10151a */
[----:B-1----:R-:W-:Y:S01]  /*92a0*/  ISETP.LT.AND P2, PT, R0, UR5, !P0 ;  /* 0x0000000500007c0c */ /* 0x002fe2000c741270 */
[----:B------:R-:W1:Y:S01]  /*92b0*/  LDCU UR5, c[0x0][0x39c] ;  /* 0x00007380ff0577ac */ /* 0x000e620008000800 */
[----:B------:R-:W-:Y:S02]  /*92c0*/  LOP3.LUT R0, R132, 0x42, RZ, 0xfc, !PT ;  /* 0x0000004284007812 */ /* 0x000fe400078efcff */
[----:B---3--:R-:W-:Y:S02]  /*92d0*/  LEA.HI.X.SX32 R21, R35, R2, 0x1, P4 ;  /* 0x0000000223157211 */ /* 0x008fe400020f0eff */
[----:B------:R-:W-:Y:S02]  /*92e0*/  PRMT R23, R37, 0x7632, R23 ;  /* 0x0000763225177816 */ /* 0x000fe40000000017 */
[----:B------:R-:W-:-:S03]  /*92f0*/  LEA R22, P4, R41, R60, 0x1 ;  /* 0x0000003c29167211 */ /* 0x000fc600078808ff */
[----:B------:R3:W-:Y:S01]  /*9300*/  @P5 STG.E.U16 desc[UR26][R20.64], R23 ;  /* 0x0000001714005986 */ /* 0x0007e2000c10151a */
[----:B--2---:R-:W-:Y:S01]  /*9310*/  ISETP.LT.AND P5, PT, R0, UR4, !P0 ;  /* 0x0000000400007c0c */ /* 0x004fe2000c7a1270 */
[----:B------:R-:W2:Y:S01]  /*9320*/  LDCU UR4, c[0x0][0x39c] ;  /* 0x00007380ff0477ac */ /* 0x000ea20008000800 */
[----:B------:R-:W-:Y:S02]  /*9330*/  LOP3.LUT R0, R132, 0x44, RZ, 0xfc, !PT ;  /* 0x0000004484007812 */ /* 0x000fe400078efcff */
[----:B---3--:R-:W-:Y:S01]  /*9340*/  LEA.HI.X.SX32 R23, R41, R2, 0x1, P4 ;  /* 0x0000000229177211 */ /* 0x008fe200020f0eff */
[----:B------:R-:W-:Y:S01]  /*9350*/  IMAD R41, R3, 0x2, R41 ;  /* 0x0000000203297824 */ /* 0x000fe200078e0229 */
[----:B0-----:R-:W-:Y:S01]  /*9360*/  ISETP.LT.AND P4, PT, R34, UR6, !P0 ;  /* 0x0000000622007c0c */ /* 0x001fe2000c781270 */
[----:B------:R-:W0:Y:S01]  /*9370*/  LDCU UR6, c[0x0][0x39c] ;  /* 0x00007380ff0677ac */ /* 0x000e220008000800 */
[----:B------:R-:W-:Y:S01]  /*9380*/  LOP3.LUT R34, R132, 0x4c, RZ, 0xfc, !PT ;  /* 0x0000004c84227812 */ /* 0x000fe200078efcff */
[----:B------:R3:W-:Y:S01]  /*9390*/  @P6 STG.E.U16 desc[UR26][R22.64], R38 ;  /* 0x0000002616006986 */ /* 0x0007e2000c10151a */
[----:B------:R-:W-:Y:S01]  /*93a0*/  LEA R32, P6, R41, R60, 0x1 ;  /* 0x0000003c29207211 */ /* 0x000fe200078c08ff */
[----:B------:R-:W-:-:S03]  /*93b0*/  IMAD R35, R3, 0x2, R41 ;  /* 0x0000000203237824 */ /* 0x000fc600078e0229 */
[----:B------:R-:W-:Y:S01]  /*93c0*/  LEA.HI.X.SX32 R33, R41, R2, 0x1, P6 ;  /* 0x0000000229217211 */ /* 0x000fe200030f0eff */
[----:B------:R-:W-:Y:S01]  /*93d0*/  IMAD R37, R3, 0x2, R35 ;  /* 0x0000000203257824 */ /* 0x000fe200078e0223 */
[C---:B------:R-:W-:Y:S01]  /*93e0*/  LEA R20, P6, R35.reuse, R60, 0x1 ;  /* 0x0000003c23147211 */ /* 0x040fe200078c08ff */
[----:B------:R-:W4:Y:S03]  /*93f0*/  LDS.128 R40, [R61+UR13] ;  /* 0x0000000d3d287984 */ /* 0x000f260008000c00 */
[----:B------:R-:W-:Y:S02]  /*9400*/  LEA.HI.X.SX32 R21, R35, R2, 0x1, P6 ;  /* 0x0000000223157211 */ /* 0x000fe400030f0eff */
[----:B---3--:R-:W-:Y:S02]  /*9410*/  PRMT R23, R38, 0x7632, R23 ;  /* 0x0000763226177816 */ /* 0x008fe40000000017 */
[----:B------:R-:W-:-:S03]  /*9420*/  LEA R22, P6, R37, R60, 0x1 ;  /* 0x0000003c25167211 */ /* 0x000fc600078c08ff */
[----:B------:R3:W-:Y:S01]  /*9430*/  @P1 STG.E.U16 desc[UR26][R32.64], R23 ;  /* 0x0000001720001986 */ /* 0x0007e2000c10151a */
[----:B-1----:R-:W-:Y:S01]  /*9440*/  ISETP.LT.AND P1, PT, R0, UR5, !P0 ;  /* 0x0000000500007c0c */ /* 0x002fe2000c721270 */
[----:B------:R-:W1:Y:S01]  /*9450*/  LDCU UR5, c[0x0][0x39c] ;  /* 0x00007380ff0577ac */ /* 0x000e620008000800 */
[----:B------:R-:W-:Y:S01]  /*9460*/  LOP3.LUT R0, R132, 0x46, RZ, 0xfc, !PT ;  /* 0x0000004684007812 */ /* 0x000fe200078efcff */
[----:B------:R-:W-:Y:S03]  /*9470*/  @P3 STG.E.U16 desc[UR26][R20.64], R39 ;  /* 0x0000002714003986 */ /* 0x000fe6000c10151a */
[----:B--2---:R-:W-:Y:S01]  /*9480*/  ISETP.LT.AND P3, PT, R0, UR4, !P0 ;  /* 0x0000000400007c0c */ /* 0x004fe2000c761270 */
[----:B------:R-:W2:Y:S01]  /*9490*/  LDCU UR4, c[0x0][0x39c] ;  /* 0x00007380ff0477ac */ /* 0x000ea20008000800 */
[----:B------:R-:W-:Y:S02]  /*94a0*/  LOP3.LUT R0, R132, 0x48, RZ, 0xfc, !PT ;  /* 0x0000004884007812 */ /* 0x000fe400078efcff */
[----:B---3--:R-:W-:Y:S01]  /*94b0*/  LEA.HI.X.SX32 R23, R37, R2, 0x1, P6 ;  /* 0x0000000225177211 */ /* 0x008fe200030f0eff */
[----:B------:R-:W-:Y:S01]  /*94c0*/  IMAD R37, R3, 0x2, R37 ;  /* 0x0000000203257824 */ /* 0x000fe200078e0225 */
[----:B------:R-:W-:-:S03]  /*94d0*/  PRMT R33, R39, 0x7632, R33 ;  /* 0x0000763227217816 */ /* 0x000fc60000000021 */
[----:B------:R-:W-:Y:S01]  /*94e0*/  IMAD R35, R3, 0x2, R37 ;  /* 0x0000000203237824 */ /* 0x000fe200078e0225 */
[C---:B------:R-:W-:Y:S01]  /*94f0*/  LEA R32, P6, R37.reuse, R60, 0x1 ;  /* 0x0000003c25207211 */ /* 0x040fe200078c08ff */
[----:B------:R3:W-:Y:S01]  /*9500*/  @P2 STG.E.U16 desc[UR26][R22.64], R33 ;  /* 0x0000002116002986 */ /* 0x0007e2000c10151a */
[----:B0-----:R-:W-:Y:S01]  /*9510*/  ISETP.LT.AND P2, PT, R0, UR6, !P0 ;  /* 0x0000000600007c0c */ /* 0x001fe2000c741270 */
[----:B------:R-:W0:Y:S01]  /*9520*/  LDCU UR6, c[0x0][0x39c] ;  /* 0x00007380ff0677ac */ /* 0x000e220008000800 */
[----:B------:R-:W-:Y:S02]  /*9530*/  LOP3.LUT R0, R132, 0x4a, RZ, 0xfc, !PT ;  /* 0x0000004a84007812 */ /* 0x000fe400078efcff */
[----:B---3--:R-:W-:Y:S01]  /*9540*/  LEA.HI.X.SX32 R33, R37, R2, 0x1, P6 ;  /* 0x0000000225217211 */ /* 0x008fe200030f0eff */
[----:B------:R-:W-:Y:S01]  /*9550*/  IMAD R37, R3, 0x2, R35 ;  /* 0x0000000203257824 */ /* 0x000fe200078e0223 */
[C---:B------:R-:W-:Y:S02]  /*9560*/  LEA R20, P6, R35.reuse, R60, 0x1 ;  /* 0x0000003c23147211 */ /* 0x040fe400078c08ff */
[----:B------:R-:W-:Y:S01]  /*9570*/  PRMT R23, R48, 0x7632, R23 ;  /* 0x0000763230177816 */ /* 0x000fe20000000017 */
[----:B------:R-:W-:Y:S01]  /*9580*/  @P4 STG.E.U16 desc[UR26][R32.64], R48 ;  /* 0x0000003020004986 */ /* 0x000fe2000c10151a */
[----:B------:R-:W-:-:S02]  /*9590*/  LEA.HI.X.SX32 R21, R35, R2, 0x1, P6 ;  /* 0x0000000223157211 */ /* 0x000fc400030f0eff */
[C---:B------:R-:W-:Y:S02]  /*95a0*/  LEA R22, P6, R37.reuse, R60, 0x1 ;  /* 0x0000003c25167211 */ /* 0x040fe400078c08ff */
[----:B--2---:R-:W-:Y:S01]  /*95b0*/  ISETP.LT.AND P4, PT, R0, UR4, !P0 ;  /* 0x0000000400007c0c */ /* 0x004fe2000c781270 */
[----:B------:R2:W-:Y:S01]  /*95c0*/  @P5 STG.E.U16 desc[UR26][R20.64], R23 ;  /* 0x0000001714005986 */ /* 0x0005e2000c10151a */
[----:B------:R-:W3:Y:S01]  /*95d0*/  LDCU UR4, c[0x0][0x39c] ;  /* 0x00007380ff0477ac */ /* 0x000ee20008000800 */
[----:B------:R-:W-:Y:S02]  /*95e0*/  LOP3.LUT R0, R132, 0x4e, RZ, 0xfc, !PT ;  /* 0x0000004e84007812 */ /* 0x000fe400078efcff */
[----:B-1----:R-:W-:Y:S01]  /*95f0*/  ISETP.LT.AND P5, PT, R34, UR5, !P0 ;  /* 0x0000000522007c0c */ /* 0x002fe2000c7a1270 */
[----:B------:R-:W1:Y:S01]  /*9600*/  LDCU UR5, c[0x0][0x39c] ;  /* 0x00007380ff0577ac */ /* 0x000e620008000800 */
[----:B------:R-:W-:Y:S02]  /*9610*/  LOP3.LUT R34, R132, 0x58, RZ, 0xfc, !PT ;  /* 0x0000005884227812 */ /* 0x000fe400078efcff */
[----:B--2---:R-:W-:Y:S01]  /*9620*/  LEA.HI.X.SX32 R23, R37, R2, 0x1, P6 ;  /* 0x0000000225177211 */ /* 0x004fe200030f0eff */
        /* <DEDUP_REMOVED lines=18> */
[----:B-1----:R-:W-:Y:S01]  /*9750*/  ISETP.LT.AND P2, PT, R0, UR5, !P0 ;  /* 0x0000000500007c0c */ /* 0x002fe2000c741270 */
[----:B------:R-:W1:Y:S01]  /*9760*/  LDCU UR5, c[0x0][0x39c] ;  /* 0x00007380ff0577ac */ /* 0x000e620008000800 */
[----:B------:R-:W-:Y:S02]  /*9770*/  LOP3.LUT R0, R132, 0x54, RZ, 0xfc, !PT ;  /* 0x0000005484007812 */ /* 0x000fe400078efcff */
[----:B---3--:R-:W-:Y:S01]  /*9780*/  LEA.HI.X.SX32 R23, R35, R2, 0x1, P3 ;  /* 0x0000000223177211 */ /* 0x008fe200018f0eff */
[C---:B------:R-:W-:Y:S01]  /*9790*/  IMAD R35, R3.reuse, 0x2, R35 ;  /* 0x0000000203237824 */ /* 0x040fe200078e0223 */
[----:B0-----:R-:W-:Y:S01]  /*97a0*/  ISETP.LT.AND P3, PT, R0, UR6, !P0 ;  /* 0x0000000600007c0c */ /* 0x001fe2000c761270 */
[----:B------:R-:W0:Y:S01]  /*97b0*/  LDCU UR6, c[0x0][0x39c] ;  /* 0x00007380ff0677ac */ /* 0x000e220008000800 */
[----:B-----5:R-:W-:Y:S01]  /*97c0*/  PRMT R21, R50, 0x7632, R21 ;  /* 0x0000763232157816 */ /* 0x020fe20000000015 */
[----:B------:R-:W-:Y:S01]  /*97d0*/  IMAD R37, R3, 0x2, R35 ;  /* 0x0000000203257824 */ /* 0x000fe200078e0223 */
[----:B------:R-:W-:-:S03]  /*97e0*/  LOP3.LUT R0, R132, 0x56, RZ, 0xfc, !PT ;  /* 0x0000005684007812 */ /* 0x000fc600078efcff */
[----:B------:R3:W-:Y:S01]  /*97f0*/  @P4 STG.E.U16 desc[UR26][R22.64], R21 ;  /* 0x0000001516004986 */ /* 0x0007e2000c10151a */
[----:B------:R-:W-:-:S04]  /*9800*/  LEA R32, P4, R35, R60, 0x1 ;  /* 0x0000003c23207211 */ /* 0x000fc800078808ff */
[----:B------:R-:W-:Y:S01]  /*9810*/  LEA.HI.X.SX32 R33, R35, R2, 0x1, P4 ;  /* 0x0000000223217211 */ /* 0x000fe200020f0eff */
[----:B------:R-:W-:Y:S01]  /*9820*/  IMAD R35, R3, 0x2, R37 ;  /* 0x0000000203237824 */ /* 0x000fe200078e0225 */
[----:B------:R-:W-:-:S03]  /*9830*/  LEA R20, P4, R37, R60, 0x1 ;  /* 0x0000003c25147211 */ /* 0x000fc600078808ff */
[----:B------:R-:W-:Y:S01]  /*9840*/  @P5 STG.E.U16 desc[UR26][R32.64], R51 ;  /* 0x0000003320005986 */ /* 0x000fe2000c10151a */
[----:B---3--:R-:W-:Y:S02]  /*9850*/  LEA.HI.X.SX32 R21, R37, R2, 0x1, P4 ;  /* 0x0000000225157211 */ /* 0x008fe400020f0eff */
[----:B------:R-:W-:Y:S02]  /*9860*/  PRMT R23, R51, 0x7632, R23 ;  /* 0x0000763233177816 */ /* 0x000fe40000000017 */
[----:B------:R-:W-:Y:S02]  /*9870*/  LEA R22, P5, R35, R60, 0x1 ;  /* 0x0000003c23167211 */ /* 0x000fe400078a08ff */
[----:B--2---:R-:W-:Y:S01]  /*9880*/  ISETP.LT.AND P4, PT, R0, UR4, !P0 ;  /* 0x0000000400007c0c */ /* 0x004fe2000c781270 */
[----:B------:R2:W-:Y:S01]  /*9890*/  @P6 STG.E.U16 desc[UR26][R20.64], R23 ;  /* 0x0000001714006986 */ /* 0x0005e2000c10151a */
[----:B------:R-:W3:Y:S01]  /*98a0*/  LDCU UR4, c[0x0][0x39c] ;  /* 0x00007380ff0477ac */ /* 0x000ee20008000800 */
[----:B-1----:R-:W-:-:S02]  /*98b0*/  ISETP.LT.AND P6, PT, R34, UR5, !P0 ;  /* 0x0000000522007c0c */ /* 0x002fc4000c7c1270 */
[C---:B------:R-:W-:Y:S01]  /*98c0*/  LOP3.LUT R0, R132.reuse, 0x5a, RZ, 0xfc, !PT ;  /* 0x0000005a84007812 */ /* 0x040fe200078efcff */
        /* <DEDUP_REMOVED lines=21> */
[----:B---3--:R-:W-:Y:S01]  /*9a20*/  LEA.HI.X.SX32 R23, R35, R2, 0x1, P2 ;  /* 0x0000000223177211 */ /* 0x008fe200010f0eff */
[----:B------:R-:W-:Y:S01]  /*9a30*/  IMAD R35, R3, 0x2, R35 ;  /* 0x0000000203237824 */ /* 0x000fe200078e0223 */
[----:B-1----:R-:W-:Y:S01]  /*9a40*/  ISETP.LT.AND P2, PT, R0, UR5, !P0 ;  /* 0x0000000500007c0c */ /* 0x002fe2000c741270 */
[----:B------:R-:W1:Y:S01]  /*9a50*/  LDCU UR5, c[0x0][0x39c] ;  /* 0x00007380ff0577ac */ /* 0x000e620008000800 */
[----:B-----5:R-:W-:Y:S01]  /*9a60*/  PRMT R21, R53, 0x7632, R21 ;  /* 0x0000763235157816 */ /* 0x020fe20000000015 */
[----:B------:R-:W-:Y:S01]  /*9a70*/  IMAD R37, R3, 0x2, R35 ;  /* 0x0000000203257824 */ /* 0x000fe200078e0223 */
[----:B------:R-:W-:-:S03]  /*9a80*/  LOP3.LUT R0, R132, 0x60, RZ, 0xfc, !PT ;  /* 0x0000006084007812 */ /* 0x000fc600078efcff */
[----:B------:R3:W-:Y:S01]  /*9a90*/  @P4 STG.E.U16 desc[UR26][R22.64], R21 ;  /* 0x0000001516004986 */ /* 0x0007e2000c10151a */
[C---:B------:R-:W-:Y:S02]  /*9aa0*/  LEA R32, P4, R35.reuse, R60, 0x1 ;  /* 0x0000003c23207211 */ /* 0x040fe400078808ff */
[----:B0-----:R-:W-:Y:S01]  /*9ab0*/  ISETP.LT.AND P3, PT, R0, UR6, !P0 ;  /* 0x0000000600007c0c */ /* 0x001fe2000c761270 */
[----:B------:R-:W0:Y:S01]  /*9ac0*/  LDCU UR6, c[0x0][0x39c] ;  /* 0x00007380ff0677ac */ /* 0x000e220008000800 */
[----:B------:R-:W-:Y:S01]  /*9ad0*/  LEA.HI.X.SX32 R33, R35, R2, 0x1, P4 ;  /* 0x0000000223217211 */ /* 0x000fe200020f0eff */
[----:B------:R-:W-:Y:S01]  /*9ae0*/  IMAD R35, R3, 0x2, R37 ;  /* 0x0000000203237824 */ /* 0x000fe200078e0225 */
[----:B------:R-:W-:Y:S02]  /*9af0*/  LEA R20, P4, R37, R60, 0x1 ;  /* 0x0000003c25147211 */ /* 0x000fe400078808ff */
[----:B------:R-:W-:Y:S01]  /*9b00*/  LOP3.LUT R0, R132, 0x62, RZ, 0xfc, !PT ;  /* 0x0000006284007812 */ /* 0x000fe200078efcff */
[----:B------:R-:W-:Y:S01]  /*9b10*/  @P6 STG.E.U16 desc[UR26][R32.64], R54 ;  /* 0x0000003620006986 */ /* 0x000fe2000c10151a */
[----:B---3--:R-:W-:-:S02]  /*9b20*/  PRMT R23, R54, 0x7632, R23 ;  /* 0x0000763236177816 */ /* 0x008fc40000000017 */
[----:B------:R-:W-:Y:S02]  /*9b30*/  LEA.HI.X.SX32 R21, R37, R2, 0x1, P4 ;  /* 0x0000000225157211 */ /* 0x000fe400020f0eff */
[----:B------:R-:W-:Y:S02]  /*9b40*/  LEA R22, P6, R35, R60, 0x1 ;  /* 0x0000003c23167211 */ /* 0x000fe400078c08ff */
[----:B--2---:R-:W-:Y:S01]  /*9b50*/  ISETP.LT.AND P4, PT, R0, UR4, !P0 ;  /* 0x0000000400007c0c */ /* 0x004fe2000c781270 */
[----:B------:R2:W-:Y:S01]  /*9b60*/  @P5 STG.E.U16 desc[UR26][R20.64], R23 ;  /* 0x0000001714005986 */ /* 0x0005e2000c10151a */
[----:B------:R-:W3:Y:S01]  /*9b70*/  LDCU UR4, c[0x0][0x39c] ;  /* 0x00007380ff0477ac */ /* 0x000ee20008000800 */
[----:B------:R-:W-:-:S04]  /*9b80*/  LOP3.LUT R0, R132, 0x66, RZ, 0xfc, !PT ;  /* 0x0000006684007812 */ /* 0x000fc800078efcff */
[----:B0-----:R-:W-:Y:S01]  /*9b90*/  ISETP.LT.AND P5, PT, R0, UR6, !P0 ;  /* 0x0000000600007c0c */ /* 0x001fe2000c7a1270 */
[----:B------:R-:W0:Y:S01]  /*9ba0*/  LDCU UR6, c[0x0][0x39c] ;  /* 0x00007380ff0677ac */ /* 0x000e220008000800 */
[----:B------:R-:W-:Y:S02]  /*9bb0*/  LOP3.LUT R0, R132, 0x68, RZ, 0xfc, !PT ;  /* 0x0000006884007812 */ /* 0x000fe400078efcff */
[----:B--2---:R-:W-:Y:S01]  /*9bc0*/  LEA.HI.X.SX32 R23, R35, R2, 0x1, P6 ;  /* 0x0000000223177211 */ /* 0x004fe200030f0eff */
        /* <DEDUP_REMOVED lines=19> */
[----:B---3--:R-:W-:Y:S02]  /*9d00*/  LEA R32, P3, R37, R60, 0x1 ;  /* 0x0000003c25207211 */ /* 0x008fe400078608ff */
[-C--:B------:R-:W-:Y:S02]  /*9d10*/  LEA.HI.X.SX32 R23, R35, R2.reuse, 0x1, P2 ;  /* 0x0000000223177211 */ /* 0x080fe400010f0eff */
[----:B-----5:R-:W-:Y:S02]  /*9d20*/  PRMT R21, R56, 0x7632, R21 ;  /* 0x0000763238157816 */ /* 0x020fe40000000015 */
[----:B------:R-:W-:Y:S01]  /*9d30*/  LEA.HI.X.SX32 R33, R37, R2, 0x1, P3 ;  /* 0x0000000225217211 */ /* 0x000fe200018f0eff */
[C---:B------:R-:W-:Y:S01]  /*9d40*/  IMAD R37, R3.reuse, 0x2, R37 ;  /* 0x0000000203257824 */ /* 0x040fe200078e0225 */
[----:B-1----:R-:W-:Y:S01]  /*9d50*/  ISETP.LT.AND P2, PT, R0, UR5, !P0 ;  /* 0x0000000500007c0c */ /* 0x002fe2000c741270 */
[----:B------:R1:W-:Y:S01]  /*9d60*/  @P4 STG.E.U16 desc[UR26][R22.64], R21 ;  /* 0x0000001516004986 */ /* 0x0003e2000c10151a */
[----:B------:R-:W3:Y:S01]  /*9d70*/  LDCU UR5, c[0x0][0x39c] ;  /* 0x00007380ff0577ac */ /* 0x000ee20008000800 */
[----:B------:R-:W-:Y:S01]  /*9d80*/  IMAD R35, R3, 0x2, R37 ;  /* 0x0000000203237824 */ /* 0x000fe200078e0225 */
[----:B------:R-:W-:Y:S01]  /*9d90*/  LOP3.LUT R0, R132, 0x6e, RZ, 0xfc, !PT ;  /* 0x0000006e84007812 */ /* 0x000fe200078efcff */
[----:B------:R5:W-:Y:S01]  /*9da0*/  @P6 STG.E.U16 desc[UR26][R32.64], R57 ;  /* 0x0000003920006986 */ /* 0x000be2000c10151a */
[----:B------:R-:W-:-:S02]  /*9db0*/  LEA R20, P6, R37, R60, 0x1 ;  /* 0x0000003c25147211 */ /* 0x000fc400078c08ff */
[----:B--2---:R-:W-:Y:S01]  /*9dc0*/  ISETP.LT.AND P4, PT, R0, UR4, !P0 ;  /* 0x0000000400007c0c */ /* 0x004fe2000c781270 */
[----:B------:R-:W2:Y:S01]  /*9dd0*/  LDCU UR4, c[0x0][0x39c] ;  /* 0x00007380ff0477ac */ /* 0x000ea20008000800 */
[----:B0-----:R-:W-:Y:S02]  /*9de0*/  ISETP.LT.AND P3, PT, R34, UR6, !P0 ;  /* 0x0000000622007c0c */ /* 0x001fe4000c761270 */
[----:B------:R-:W-:Y:S01]  /*9df0*/  LOP3.LUT R0, R132, 0x70, RZ, 0xfc, !PT ;  /* 0x0000007084007812 */ /* 0x000fe200078efcff */
[----:B------:R-:W0:Y:S01]  /*9e00*/  LDCU UR6, c[0x0][0x39c] ;  /* 0x00007380ff0677ac */ /* 0x000e220008000800 */
[----:B-1----:R-:W-:Y:S02]  /*9e10*/  LEA.HI.X.SX32 R21, R37, R2, 0x1, P6 ;  /* 0x0000000225157211 */ /* 0x002fe400030f0eff */
[----:B------:R-:W-:Y:S02]  /*9e20*/  LEA R22, P6, R35, R60, 0x1 ;  /* 0x0000003c23167211 */ /* 0x000fe400078c08ff */
[----:B-----5:R-:W-:-:S02]  /*9e30*/  PRMT R33, R57, 0x7632, R33 ;  /* 0x0000763239217816 */ /* 0x020fc40000000021 */
[----:B------:R-:W-:Y:S01]  /*9e40*/  LEA.HI.X.SX32 R23, R35, R2, 0x1, P6 ;  /* 0x0000000223177211 */ /* 0x000fe200030f0eff */
[----:B------:R-:W-:Y:S01]  /*9e50*/  IMAD R35, R3, 0x2, R35 ;  /* 0x0000000203237824 */ /* 0x000fe200078e0223 */
[----:B------:R-:W-:Y:S01]  /*9e60*/  PRMT R34, R5, 0x7632, R34 ;  /* 0x0000763205227816 */ /* 0x000fe20000000022 */
[----:B------:R1:W-:Y:S01]  /*9e70*/  @P5 STG.E.U16 desc[UR26][R20.64], R33 ;  /* 0x0000002114005986 */ /* 0x0003e2000c10151a */
[----:B---3--:R-:W-:Y:S01]  /*9e80*/  ISETP.LT.AND P5, PT, R0, UR5, !P0 ;  /* 0x0000000500007c0c */ /* 0x008fe2000c7a1270 */
[----:B------:R-:W-:Y:S01]  /*9e90*/  IMAD R37, R3, 0x2, R35 ;  /* 0x0000000203257824 */ /* 0x000fe200078e0223 */
[----:B------:R-:W3:Y:S01]  /*9ea0*/  LDCU UR5, c[0x0][0x39c] ;  /* 0x00007380ff0577ac */ /* 0x000ee20008000800 */
[----:B------:R-:W-:Y:S01]  /*9eb0*/  @P1 STG.E.U16 desc[UR26][R22.64], R58 ;  /* 0x0000003a16001986 */ /* 0x000fe2000c10151a */
[----:B------:R-:W-:Y:S02]  /*9ec0*/  LEA R32, P1, R35, R60, 0x1 ;  /* 0x0000003c23207211 */ /* 0x000fe400078208ff */
[----:B------:R-:W-:-:S02]  /*9ed0*/  LOP3.LUT R0, R132, 0x72, RZ, 0xfc, !PT ;  /* 0x0000007284007812 */ /* 0x000fc400078efcff */
[----:B-1----:R-:W-:Y:S02]  /*9ee0*/  LEA.HI.X.SX32 R33, R35, R2, 0x1, P1 ;  /* 0x0000000223217211 */ /* 0x002fe400008f0eff */
[----:B------:R-:W-:Y:S02]  /*9ef0*/  PRMT R21, R58, 0x7632, R21 ;  /* 0x000076323a157816 */ /* 0x000fe40000000015 */
[----:B------:R-:W-:Y:S02]  /*9f00*/  LEA R20, P6, R37, R60, 0x1 ;  /* 0x0000003c25147211 */ /* 0x000fe400078c08ff */
[----:B--2---:R-:W-:Y:S01]  /*9f10*/  ISETP.LT.AND P1, PT, R0, UR4, !P0 ;  /* 0x0000000400007c0c */ /* 0x004fe2000c721270 */
[----:B------:R1:W-:Y:S01]  /*9f20*/  @P2 STG.E.U16 desc[UR26][R32.64], R21 ;  /* 0x0000001520002986 */ /* 0x0003e2000c10151a */
[----:B------:R-:W-:Y:S01]  /*9f30*/  LOP3.LUT R0, R132, 0x74, RZ, 0xfc, !PT ;  /* 0x0000007484007812 */ /* 0x000fe200078efcff */
[----:B------:R-:W2:Y:S03]  /*9f40*/  LDCU UR4, c[0x0][0x39c] ;  /* 0x00007380ff0477ac */ /* 0x000ea60008000800 */
[----:B0-----:R-:W-:Y:S01]  /*9f50*/  ISETP.LT.AND P2, PT, R0, UR6, !P0 ;  /* 0x0000000600007c0c */ /* 0x001fe2000c741270 */
[----:B------:R-:W0:Y:S01]  /*9f60*/  LDCU UR6, c[0x0][0x39c] ;  /* 0x00007380ff0677ac */ /* 0x000e220008000800 */
[----:B------:R-:W-:-:S02]  /*9f70*/  LOP3.LUT R0, R132, 0x76, RZ, 0xfc, !PT ;  /* 0x0000007684007812 */ /* 0x000fc400078efcff */
[----:B-1----:R-:W-:Y:S01]  /*9f80*/  LEA.HI.X.SX32 R21, R37, R2, 0x1, P6 ;  /* 0x0000000225157211 */ /* 0x002fe200030f0eff */
[----:B------:R-:W-:-:S04]  /*9f90*/  IMAD R37, R3, 0x2, R37 ;  /* 0x0000000203257824 */ /* 0x000fc800078e0225 */
[----:B------:R-:W-:Y:S01]  /*9fa0*/  IMAD R35, R3, 0x2, R37 ;  /* 0x0000000203237824 */ /* 0x000fe200078e0225 */
[C---:B------:R-:W-:Y:S01]  /*9fb0*/  LEA R22, P6, R37.reuse, R60, 0x1 ;  /* 0x0000003c25167211 */ /* 0x040fe200078c08ff */
[----:B------:R1:W-:Y:S01]  /*9fc0*/  @P3 STG.E.U16 desc[UR26][R20.64], R59 ;  /* 0x0000003b14003986 */ /* 0x0003e2000c10151a */
[----:B---3--:R-:W-:Y:S01]  /*9fd0*/  ISETP.LT.AND P3, PT, R0, UR5, !P0 ;  /* 0x0000000500007c0c */ /* 0x008fe2000c761270 */
[----:B------:R-:W3:Y:S01]  /*9fe0*/  LDCU UR5, c[0x0][0x39c] ;  /* 0x00007380ff0577ac */ /* 0x000ee20008000800 */
[----:B------:R-:W-:Y:S02]  /*9ff0*/  LEA.HI.X.SX32 R23, R37, R2, 0x1, P6 ;  /* 0x0000000225177211 */ /* 0x000fe400030f0eff */
[C---:B------:R-:W-:Y:S02]  /*a000*/  LEA R32, P6, R35.reuse, R60, 0x1 ;  /* 0x0000003c23207211 */ /* 0x040fe400078c08ff */
[----:B------:R-:W-:Y:S02]  /*a010*/  LOP3.LUT R0, R132, 0x78, RZ, 0xfc, !PT ;  /* 0x0000007884007812 */ /* 0x000fe400078efcff */
[----:B------:R-:W-:Y:S01]  /*a020*/  LEA.HI.X.SX32 R33, R35, R2, 0x1, P6 ;  /* 0x0000000223217211 */ /* 0x000fe200030f0eff */
[----:B------:R-:W-:Y:S01]  /*a030*/  IMAD R35, R3, 0x2, R35 ;  /* 0x0000000203237824 */ /* 0x000fe200078e0223 */
[----:B-1----:R-:W-:-:S03]  /*a040*/  PRMT R21, R59, 0x7632, R21 ;  /* 0x000076323b157816 */ /* 0x002fc60000000015 */
[----:B------:R-:W-:Y:S02]  /*a050*/  IMAD R37, R3, 0x2, R35 ;  /* 0x0000000203257824 */ /* 0x000fe400078e0223 */
[----:B------:R1:W-:Y:S01]  /*a060*/  @P4 STG.E.U16 desc[UR26][R22.64], R21 ;  /* 0x0000001516004986 */ /* 0x0003e2000c10151a */
[----:B--2---:R-:W-:Y:S01]  /*a070*/  ISETP.LT.AND P4, PT, R0, UR4, !P0 ;  /* 0x0000000400007c0c */ /* 0x004fe2000c781270 */
[----:B------:R-:W2:Y:S01]  /*a080*/  LDCU UR4, c[0x0][0x39c] ;  /* 0x00007380ff0477ac */ /* 0x000ea20008000800 */
[----:B------:R-:W-:Y:S01]  /*a090*/  LOP3.LUT R0, R132, 0x7a, RZ, 0xfc, !PT ;  /* 0x0000007a84007812 */ /* 0x000fe200078efcff */
[----:B----4-:R-:W-:Y:S01]  /*a0a0*/  @P5 STG.E.U16 desc[UR26][R32.64], R40 ;  /* 0x0000002820005986 */ /* 0x010fe2000c10151a */
[----:B------:R-:W-:-:S04]  /*a0b0*/  LEA R20, P5, R35, R60, 0x1 ;  /* 0x0000003c23147211 */ /* 0x000fc800078a08ff */
[----:B-1----:R-:W-:Y:S02]  /*a0c0*/  LEA.HI.X.SX32 R21, R35, R2, 0x1, P5 ;  /* 0x0000000223157211 */ /* 0x002fe400028f0eff */
[----:B------:R-:W-:Y:S02]  /*a0d0*/  PRMT R23, R40, 0x7632, R23 ;  /* 0x0000763228177816 */ /* 0x000fe40000000017 */
[----:B------:R-:W-:Y:S02]  /*a0e0*/  LEA R22, P6, R37, R60, 0x1 ;  /* 0x0000003c25167211 */ /* 0x000fe400078c08ff */
[----:B---3--:R-:W-:Y:S01]  /*a0f0*/  ISETP.LT.AND P5, PT, R0, UR5, !P0 ;  /* 0x0000000500007c0c */ /* 0x008fe2000c7a1270 */
[----:B------:R1:W-:Y:S01]  /*a100*/  @P1 STG.E.U16 desc[UR26][R20.64], R23 ;  /* 0x0000001714001986 */ /* 0x0003e2000c10151a */
[----:B------:R-:W-:Y:S01]  /*a110*/  LOP3.LUT R0, R132, 0x7c, RZ, 0xfc, !PT ;  /* 0x0000007c84007812 */ /* 0x000fe200078efcff */
[----:B------:R-:W3:Y:S03]  /*a120*/  LDCU UR5, c[0x0][0x39c] ;  /* 0x00007380ff0577ac */ /* 0x000ee60008000800 */
        /* <DEDUP_REMOVED lines=8> */
[----:B--2---:R-:W-:Y:S01]  /*a1b0*/  ISETP.LT.AND P2, PT, R0, UR4, !P0 ;  /* 0x0000000400007c0c */ /* 0x004fe2000c741270 */
[----:B------:R-:W2:Y:S01]  /*a1c0*/  LDCU UR4, c[0x0][0x39c] ;  /* 0x00007380ff0477ac */ /* 0x000ea20008000800 */
        /* <DEDUP_REMOVED lines=8> */
[----:B---3--:R-:W-:Y:S01]  /*a250*/  ISETP.LT.AND P3, PT, R0, UR5, !P0 ;  /* 0x0000000500007c0c */ /* 0x008fe2000c761270 */
[----:B------:R-:W3:Y:S01]  /*a260*/  LDCU UR5, c[0x0][0x39c] ;  /* 0x00007380ff0577ac */ /* 0x000ee20008000800 */
[----:B------:R-:W-:Y:S01]  /*a270*/  LOP3.LUT R0, R132, 0x82, RZ, 0xfc, !PT ;  /* 0x0000008284007812 */ /* 0x000fe200078efcff */
[----:B------:R4:W-:Y:S01]  /*a280*/  @P4 STG.E.U16 desc[UR26][R20.64], R42 ;  /* 0x0000002a14004986 */ /* 0x0009e2000c10151a */
[-C--:B------:R-:W-:Y:S02]  /*a290*/  LEA R22, P4, R35, R60.reuse, 0x1 ;  /* 0x0000003c23167211 */ /* 0x080fe400078808ff */
[----:B-1----:R-:W-:Y:S02]  /*a2a0*/  LEA R32, P6, R37, R60, 0x1 ;  /* 0x0000003c25207211 */ /* 0x002fe400078c08ff */
[----:B------:R-:W-:-:S02]  /*a2b0*/  LEA.HI.X.SX32 R23, R35, R2, 0x1, P4 ;  /* 0x0000000223177211 */ /* 0x000fc400020f0eff */
[----:B------:R-:W-:Y:S01]  /*a2c0*/  LEA.HI.X.SX32 R33, R37, R2, 0x1, P6 ;  /* 0x0000000225217211 */ /* 0x000fe200030f0eff */
[C---:B------:R-:W-:Y:S01]  /*a2d0*/  IMAD R37, R3.reuse, 0x2, R37 ;  /* 0x0000000203257824 */ /* 0x040fe200078e0225 */
[----:B----4-:R-:W-:Y:S02]  /*a2e0*/  PRMT R21, R42, 0x7632, R21 ;  /* 0x000076322a157816 */ /* 0x010fe40000000015 */
[----:B--2---:R-:W-:Y:S01]  /*a2f0*/  ISETP.LT.AND P4, PT, R0, UR4, !P0 ;  /* 0x0000000400007c0c */ /* 0x004fe2000c781270 */
[----:B------:R-:W-:Y:S01]  /*a300*/  IMAD R35, R3, 0x2, R37 ;  /* 0x0000000203237824 */ /* 0x000fe200078e0225 */
[----:B------:R-:W-:Y:S01]  /*a310*/  LEA R20, P6, R37, R60, 0x1 ;  /* 0x0000003c25147211 */ /* 0x000fe200078c08ff */
[----:B------:R1:W-:Y:S01]  /*a320*/  @P5 STG.E.U16 desc[UR26][R22.64], R21 ;  /* 0x0000001516005986 */ /* 0x0003e2000c10151a */
[----:B------:R-:W-:Y:S01]  /*a330*/  LOP3.LUT R0, R132, 0x84, RZ, 0xfc, !PT ;  /* 0x0000008484007812 */ /* 0x000fe200078efcff */
[----:B------:R-:W2:Y:S02]  /*a340*/  LDCU UR4, c[0x0][0x39c] ;  /* 0x00007380ff0477ac */ /* 0x000ea40008000800 */
[----:B------:R4:W-:Y:S01]  /*a350*/  @P1 STG.E.U16 desc[UR26][R32.64], R43 ;  /* 0x0000002b20001986 */ /* 0x0009e2000c10151a */
[----:B0-----:R-:W-:Y:S01]  /*a360*/  ISETP.LT.AND P5, PT, R0, UR6, !P0 ;  /* 0x0000000600007c0c */ /* 0x001fe2000c7a1270 */
[----:B------:R-:W0:Y:S01]  /*a370*/  LDCU UR6, c[0x0][0x39c] ;  /* 0x00007380ff0677ac */ /* 0x000e220008000800 */
[----:B------:R-:W-:-:S04]  /*a380*/  LOP3.LUT R0, R132, 0x86, RZ, 0xfc, !PT ;  /* 0x0000008684007812 */ /* 0x000fc800078efcff */
[----:B---3--:R-:W-:Y:S01]  /*a390*/  ISETP.LT.AND P1, PT, R0, UR5, !P0 ;  /* 0x0000000500007c0c */ /* 0x008fe2000c721270 */
[----:B------:R-:W3:Y:S01]  /*a3a0*/  LDCU UR5, c[0x0][0x39c] ;  /* 0x00007380ff0577ac */ /* 0x000ee20008000800 */
[----:B-1----:R-:W-:Y:S02]  /*a3b0*/  LEA.HI.X.SX32 R21, R37, R2, 0x1, P6 ;  /* 0x0000000225157211 */ /* 0x002fe400030f0eff */
[----:B------:R-:W-:Y:S02]  /*a3c0*/  LEA R22, P6, R35, R60, 0x1 ;  /* 0x0000003c23167211 */ /* 0x000fe400078c08ff */
[----:B----4-:R-:W-:Y:S02]  /*a3d0*/  PRMT R33, R43, 0x7632, R33 ;  /* 0x000076322b217816 */ /* 0x010fe40000000021 */
[----:B------:R-:W-:Y:S01]  /*a3e0*/  LEA.HI.X.SX32 R23, R35, R2, 0x1, P6 ;  /* 0x0000000223177211 */ /* 0x000fe200030f0eff */
[C---:B------:R-:W-:Y:S01]  /*a3f0*/  IMAD R35, R3.reuse, 0x2, R35 ;  /* 0x0000000203237824 */ /* 0x040fe200078e0223 */
[----:B------:R-:W-:Y:S01]  /*a400*/  LOP3.LUT R0, R132, 0x88, RZ, 0xfc, !PT ;  /* 0x0000008884007812 */ /* 0x000fe200078efcff */
[----:B------:R1:W-:Y:S02]  /*a410*/  @P2 STG.E.U16 desc[UR26][R20.64], R33 ;  /* 0x0000002114002986 */ /* 0x0003e4000c10151a */
[----:B------:R-:W-:Y:S01]  /*a420*/  IMAD R37, R3, 0x2, R35 ;  /* 0x0000000203257824 */ /* 0x000fe200078e0223 */
[----:B--2---:R-:W-:Y:S01]  /*a430*/  ISETP.LT.AND P2, PT, R0, UR4, !P0 ;  /* 0x0000000400007c0c */ /* 0x004fe2000c741270 */
[----:B------:R-:W-:Y:S01]  /*a440*/  @P3 STG.E.U16 desc[UR26][R22.64], R44 ;  /* 0x0000002c16003986 */ /* 0x000fe2000c10151a */
[----:B------:R-:W-:Y:S01]  /*a450*/  LEA R32, P3, R35, R60, 0x1 ;  /* 0x0000003c23207211 */ /* 0x000fe200078608ff */
[----:B------:R-:W2:Y:S01]  /*a460*/  LDCU UR4, c[0x0][0x39c] ;  /* 0x00007380ff0477ac */ /* 0x000ea20008000800 */
[----:B------:R-:W-:-:S02]  /*a470*/  LOP3.LUT R0, R132, 0x8a, RZ, 0xfc, !PT ;  /* 0x0000008a84007812 */ /* 0x000fc400078efcff */
        /* <DEDUP_REMOVED lines=28> */
[----:B------:R-:W-:Y:S01]  /*a640*/  @P2 STG.E.U16 desc[UR26][R32.64], R46 ;  /* 0x0000002e20002986 */ /* 0x000fe2000c10151a */
[----:B------:R-:W-:-:S04]  /*a650*/  LEA R20, P2, R35, R60, 0x1 ;  /* 0x0000003c23147211 */ /* 0x000fc800078408ff */
        /* <DEDUP_REMOVED lines=35> */
[----:B---3--:R-:W-:Y:S01]  /*a890*/  ISETP.LT.AND P1, PT, R0, UR5, !P0 ;  /* 0x0000000500007c0c */ /* 0x008fe2000c721270 */
[----:B------:R-:W-:Y:S01]  /*a8a0*/  IMAD R35, R3, 0x2, R37 ;  /* 0x0000000203237824 */ /* 0x000fe200078e0225 */
[----:B------:R-:W-:Y:S01]  /*a8b0*/  LEA R20, P6, R37, R60, 0x1 ;  /* 0x0000003c25147211 */ /* 0x000fe200078c08ff */
[----:B------:R1:W-:Y:S01]  /*a8c0*/  @P2 STG.E.U16 desc[UR26][R22.64], R21 ;  /* 0x0000001516002986 */ /* 0x0003e2000c10151a */
[----:B------:R-:W-:Y:S01]  /*a8d0*/  LOP3.LUT R0, R132, 0x9c, RZ, 0xfc, !PT ;  /* 0x0000009c84007812 */ /* 0x000fe200078efcff */
[----:B------:R-:W3:Y:S02]  /*a8e0*/  LDCU UR5, c[0x0][0x39c] ;  /* 0x00007380ff0577ac */ /* 0x000ee40008000800 */
[----:B------:R4:W-:Y:S01]  /*a8f0*/  @P3 STG.E.U16 desc[UR26][R32.64], R5 ;  /* 0x0000000520003986 */ /* 0x0009e2000c10151a */
[----:B0-----:R-:W-:Y:S01]  /*a900*/  ISETP.LT.AND P2, PT, R0, UR6, !P0 ;  /* 0x0000000600007c0c */ /* 0x001fe2000c741270 */
[----:B------:R-:W0:Y:S01]  /*a910*/  LDCU UR6, c[0x0][0x39c] ;  /* 0x00007380ff0677ac */ /* 0x000e220008000800 */
[----:B------:R-:W-:-:S04]  /*a920*/  LOP3.LUT R0, R132, 0x9e, RZ, 0xfc, !PT ;  /* 0x0000009e84007812 */ /* 0x000fc800078efcff */
[----:B--2---:R-:W-:Y:S01]  /*a930*/  ISETP.LT.AND P3, PT, R0, UR4, !P0 ;  /* 0x0000000400007c0c */ /* 0x004fe2000c761270 */
[----:B------:R-:W2:Y:S01]  /*a940*/  LDCU UR4, c[0x0][0x39c] ;  /* 0x00007380ff0477ac */ /* 0x000ea20008000800 */
[----:B-1----:R-:W-:Y:S02]  /*a950*/  LEA.HI.X.SX32 R21, R37, R2, 0x1, P6 ;  /* 0x0000000225157211 */ /* 0x002fe400030f0eff */
[C---:B------:R-:W-:Y:S02]  /*a960*/  LEA R22, P6, R35.reuse, R60, 0x1 ;  /* 0x0000003c23167211 */ /* 0x040fe400078c08ff */
[----:B------:R-:W-:Y:S01]  /*a970*/  LOP3.LUT R0, R132, 0xa0, RZ, 0xfc, !PT ;  /* 0x000000a084007812 */ /* 0x000fe200078efcff */
[----:B------:R1:W-:Y:S01]  /*a980*/  @P4 STG.E.U16 desc[UR26][R20.64], R34 ;  /* 0x0000002214004986 */ /* 0x0003e2000c10151a */
[----:B------:R-:W-:Y:S01]  /*a990*/  LEA.HI.X.SX32 R23, R35, R2, 0x1, P6 ;  /* 0x0000000223177211 */ /* 0x000fe200030f0eff */
[----:B------:R-:W-:Y:S01]  /*a9a0*/  IMAD R35, R3, 0x2, R35 ;  /* 0x0000000203237824 */ /* 0x000fe200078e0223 */
[----:B---3--:R-:W-:Y:S01]  /*a9b0*/  ISETP.LT.AND P4, PT, R0, UR5, !P0 ;  /* 0x0000000500007c0c */ /* 0x008fe2000c781270 */
[----:B------:R-:W3:Y:S01]  /*a9c0*/  LDCU UR5, c[0x0][0x39c] ;  /* 0x00007380ff0577ac */ /* 0x000ee20008000800 */
[----:B------:R-:W-:Y:S01]  /*a9d0*/  LOP3.LUT R0, R132, 0xa2, RZ, 0xfc, !PT ;  /* 0x000000a284007812 */ /* 0x000fe200078efcff */
[----:B------:R-:W-:Y:S01]  /*a9e0*/  @P5 STG.E.U16 desc[UR26][R22.64], R6 ;  /* 0x0000000616005986 */ /* 0x000fe2000c10151a */
[----:B------:R-:W-:Y:S01]  /*a9f0*/  LEA R4, P5, R35, R60, 0x1 ;  /* 0x0000003c23047211 */ /* 0x000fe200078a08ff */
[----:B----4-:R-:W-:-:S03]  /*aa00*/  IMAD R33, R3, 0x2, R35 ;  /* 0x0000000203217824 */ /* 0x010fc600078e0223 */
[----:B------:R-:W-:Y:S02]  /*aa10*/  LEA.HI.X.SX32 R5, R35, R2, 0x1, P5 ;  /* 0x0000000223057211 */ /* 0x000fe400028f0eff */
[----:B-1----:R-:W-:Y:S02]  /*aa20*/  PRMT R21, R6, 0x7632, R21 ;  /* 0x0000763206157816 */ /* 0x002fe40000000015 */
        /* <DEDUP_REMOVED lines=25> */
[-C--:B------:R-:W-:Y:S01]  /*abc0*/  LEA R20, P6, R33, R60.reuse, 0x1 ;  /* 0x0000003c21147211 */ /* 0x080fe200078c08ff */
[----:B------:R4:W-:Y:S01]  /*abd0*/  @P4 STG.E.U16 desc[UR26][R4.64], R8 ;  /* 0x0000000804004986 */ /* 0x0009e2000c10151a */
[C---:B------:R-:W-:Y:S02]  /*abe0*/  LEA R6, P4, R35.reuse, R60, 0x1 ;  /* 0x0000003c23067211 */ /* 0x040fe400078808ff */
[----:B------:R-:W-:Y:S02]  /*abf0*/  LOP3.LUT R0, R132, 0xaa, RZ, 0xfc, !PT ;  /* 0x000000aa84007812 */ /* 0x000fe400078efcff */
[----:B------:R-:W-:-:S02]  /*ac00*/  LEA.HI.X.SX32 R7, R35, R2, 0x1, P4 ;  /* 0x0000000223077211 */ /* 0x000fc400020f0eff */
[----:B---3--:R-:W-:Y:S01]  /*ac10*/  ISETP.LT.AND P4, PT, R0, UR5, !P0 ;  /* 0x0000000500007c0c */ /* 0x008fe2000c781270 */
[----:B------:R-:W3:Y:S01]  /*ac20*/  LDCU UR5, c[0x0][0x39c] ;  /* 0x00007380ff0577ac */ /* 0x000ee20008000800 */
[----:B-1----:R-:W-:Y:S01]  /*ac30*/  LEA.HI.X.SX32 R21, R33, R2, 0x1, P6 ;  /* 0x0000000221157211 */ /* 0x002fe200030f0eff */
[----:B------:R-:W-:Y:S01]  /*ac40*/  IMAD R33, R3, 0x2, R33 ;  /* 0x0000000203217824 */ /* 0x000fe200078e0221 */
[----:B------:R-:W-:Y:S02]  /*ac50*/  PRMT R22, R9, 0x7632, R22 ;  /* 0x0000763209167816 */ /* 0x000fe40000000016 */
[----:B----4-:R-:W-:Y:S01]  /*ac60*/  PRMT R5, R8, 0x7632, R5 ;  /* 0x0000763208057816 */ /* 0x010fe20000000005 */
[----:B------:R-:W-:Y:S01]  /*ac70*/  IMAD R23, R3, 0x2, R33 ;  /* 0x0000000203177824 */ /* 0x000fe200078e0221 */
[----:B------:R-:W-:Y:S02]  /*ac80*/  LEA R4, P6, R33, R60, 0x1 ;  /* 0x0000003c21047211 */ /* 0x000fe400078c08ff */
[----:B------:R-:W-:Y:S01]  /*ac90*/  LOP3.LUT R0, R132, 0xac, RZ, 0xfc, !PT ;  /* 0x000000ac84007812 */ /* 0x000fe200078efcff */
[----:B------:R1:W-:Y:S03]  /*aca0*/  @P5 STG.E.U16 desc[UR26][R6.64], R5 ;  /* 0x0000000506005986 */ /* 0x0003e6000c10151a */
[----:B0-----:R-:W-:Y:S01]  /*acb0*/  ISETP.LT.AND P5, PT, R0, UR6, !P0 ;  /* 0x0000000600007c0c */ /* 0x001fe2000c7a1270 */
[----:B------:R0:W-:Y:S01]  /*acc0*/  @P1 STG.E.U16 desc[UR26][R20.64], R9 ;  /* 0x0000000914001986 */ /* 0x0001e2000c10151a */
[----:B------:R-:W-:Y:S01]  /*acd0*/  LOP3.LUT R0, R132, 0xae, RZ, 0xfc, !PT ;  /* 0x000000ae84007812 */ /* 0x000fe200078efcff */
[----:B------:R-:W4:Y:S03]  /*ace0*/  LDCU UR6, c[0x0][0x39c] ;  /* 0x00007380ff0677ac */ /* 0x000f260008000800 */
[----:B--2---:R-:W-:Y:S01]  /*acf0*/  ISETP.LT.AND P1, PT, R0, UR4, !P0 ;  /* 0x0000000400007c0c */ /* 0x004fe2000c721270 */
[----:B------:R-:W2:Y:S01]  /*ad00*/  LDCU UR4, c[0x0][0x39c] ;  /* 0x00007380ff0477ac */ /* 0x000ea20008000800 */
[----:B------:R-:W-:-:S02]  /*ad10*/  LOP3.LUT R0, R132, 0xb0, RZ, 0xfc, !PT ;  /* 0x000000b084007812 */ /* 0x000fc400078efcff */
[----:B-1----:R-:W-:Y:S02]  /*ad20*/  LEA.HI.X.SX32 R5, R33, R2, 0x1, P6 ;  /* 0x0000000221057211 */ /* 0x002fe400030f0eff */
[----:B------:R-:W-:-:S03]  /*ad30*/  LEA R6, P6, R23, R60, 0x1 ;  /* 0x0000003c17067211 */ /* 0x000fc600078c08ff */
[----:B------:R1:W-:Y:S01]  /*ad40*/  @P2 STG.E.U16 desc[UR26][R4.64], R22 ;  /* 0x0000001604002986 */ /* 0x0003e2000c10151a */
[----:B------:R-:W-:Y:S01]  /*ad50*/  LEA.HI.X.SX32 R7, R23, R2, 0x1, P6 ;  /* 0x0000000217077211 */ /* 0x000fe200030f0eff */
[----:B------:R-:W-:Y:S01]  /*ad60*/  IMAD R23, R3, 0x2, R23 ;  /* 0x0000000203177824 */ /* 0x000fe200078e0217 */
[----:B---3--:R-:W-:Y:S01]  /*ad70*/  ISETP.LT.AND P2, PT, R0, UR5, !P0 ;  /* 0x0000000500007c0c */ /* 0x008fe2000c741270 */
[----:B------:R-:W3:Y:S01]  /*ad80*/  LDCU UR5, c[0x0][0x39c] ;  /* 0x00007380ff0577ac */ /* 0x000ee20008000800 */
[----:B------:R-:W-:Y:S01]  /*ad90*/  LOP3.LUT R0, R132, 0xb2, RZ, 0xfc, !PT ;  /* 0x000000b284007812 */ /* 0x000fe200078efcff */
[----:B------:R5:W-:Y:S01]  /*ada0*/  @P3 STG.E.U16 desc[UR26][R6.64], R10 ;  /* 0x0000000a06003986 */ /* 0x000be2000c10151a */
[----:B------:R-:W-:Y:S01]  /*adb0*/  LEA R8, P3, R23, R60, 0x1 ;  /* 0x0000003c17087211 */ /* 0x000fe200078608ff */
[----:B0-----:R-:W-:-:S03]  /*adc0*/  IMAD R21, R3, 0x2, R23 ;  /* 0x0000000203157824 */ /* 0x001fc600078e0217 */
[----:B------:R-:W-:Y:S02]  /*add0*/  LEA.HI.X.SX32 R9, R23, R2, 0x1, P3 ;  /* 0x0000000217097211 */ /* 0x000fe400018f0eff */
[----:B-1----:R-:W-:Y:S02]  /*ade0*/  PRMT R5, R10, 0x7632, R5 ;  /* 0x000076320a057816 */ /* 0x002fe40000000005 */
[----:B------:R-:W-:Y:S02]  /*adf0*/  LEA R4, P6, R21, R60, 0x1 ;  /* 0x0000003c15047211 */ /* 0x000fe400078c08ff */
[----:B--2---:R-:W-:Y:S01]  /*ae00*/  ISETP.LT.AND P3, PT, R0, UR4, !P0 ;  /* 0x0000000400007c0c */ /* 0x004fe2000c761270 */
[----:B------:R0:W-:Y:S01]  /*ae10*/  @P4 STG.E.U16 desc[UR26][R8.64], R5 ;  /* 0x0000000508004986 */ /* 0x0001e2000c10151a */
[----:B------:R-:W-:Y:S01]  /*ae20*/  LOP3.LUT R0, R132, 0xb4, RZ, 0xfc, !PT ;  /* 0x000000b484007812 */ /* 0x000fe200078efcff */
[----:B------:R-:W1:Y:S01]  /*ae30*/  LDCU UR4, c[0x0][0x39c] ;  /* 0x00007380ff0477ac */ /* 0x000e620008000800 */
[----:B-----5:R-:W-:-:S02]  /*ae40*/  PRMT R10, R29, 0x7632, R10 ;  /* 0x000076321d0a7816 */ /* 0x020fc4000000000a */
[----:B----4-:R-:W-:Y:S01]  /*ae50*/  ISETP.LT.AND P4, PT, R0, UR6, !P0 ;  /* 0x0000000600007c0c */ /* 0x010fe2000c781270 */
[----:B------:R-:W2:Y:S01]  /*ae60*/  LDCU UR6, c[0x0][0x39c] ;  /* 0x00007380ff0677ac */ /* 0x000ea20008000800 */
[----:B------:R-:W-:Y:S02]  /*ae70*/  LOP3.LUT R0, R132, 0xb6, RZ, 0xfc, !PT ;  /* 0x000000b684007812 */ /* 0x000fe400078efcff */
[----:B0-----:R-:W-:Y:S01]  /*ae80*/  LEA.HI.X.SX32 R5, R21, R2, 0x1, P6 ;  /* 0x0000000215057211 */ /* 0x001fe200030f0eff */
        /* <DEDUP_REMOVED lines=11> */
[----:B0-----:R-:W-:-:S03]  /*af40*/  PRMT R5, R11, 0x7632, R5 ;  /* 0x000076320b057816 */ /* 0x001fc60000000005 */
[----:B------:R-:W-:Y:S02]  /*af50*/  IMAD R11, R3, 0x2, R23 ;  /* 0x00000002030b7824 */ /* 0x000fe400078e0217 */
[----:B------:R0:W-:Y:S01]  /*af60*/  @P1 STG.E.U16 desc[UR26][R6.64], R5 ;  /* 0x0000000506001986 */ /* 0x0001e2000c10151a */
[----:B-1----:R-:W-:Y:S01]  /*af70*/  ISETP.LT.AND P1, PT, R0, UR4, !P0 ;  /* 0x0000000400007c0c */ /* 0x002fe2000c721270 */
[----:B------:R-:W1:Y:S01]  /*af80*/  LDCU UR4, c[0x0][0x39c] ;  /* 0x00007380ff0477ac */ /* 0x000e620008000800 */
[----:B------:R-:W-:Y:S01]  /*af90*/  LOP3.LUT R0, R132, 0xba, RZ, 0xfc, !PT ;  /* 0x000000ba84007812 */ /* 0x000fe200078efcff */
[----:B------:R-:W-:Y:S01]  /*afa0*/  @P2 STG.E.U16 desc[UR26][R8.64], R12 ;  /* 0x0000000c08002986 */ /* 0x000fe2000c10151a */
[----:B------:R-:W-:-:S04]  /*afb0*/  LEA R4, P2, R23, R60, 0x1 ;  /* 0x0000003c17047211 */ /* 0x000fc800078408ff */
[----:B0-----:R-:W-:Y:S02]  /*afc0*/  LEA.HI.X.SX32 R5, R23, R2, 0x1, P2 ;  /* 0x0000000217057211 */ /* 0x001fe400010f0eff */
[----:B------:R-:W-:Y:S02]  /*afd0*/  PRMT R7, R12, 0x7632, R7 ;  /* 0x000076320c077816 */ /* 0x000fe40000000007 */
[----:B------:R-:W-:Y:S02]  /*afe0*/  LEA R6, P6, R11, R60, 0x1 ;  /* 0x0000003c0b067211 */ /* 0x000fe400078c08ff */
[----:B---3--:R-:W-:Y:S01]  /*aff0*/  ISETP.LT.AND P2, PT, R0, UR5, !P0 ;  /* 0x0000000500007c0c */ /* 0x008fe2000c741270 */
[----:B------:R0:W-:Y:S01]  /*b000*/  @P3 STG.E.U16 desc[UR26][R4.64], R7 ;  /* 0x0000000704003986 */ /* 0x0001e2000c10151a */
[----:B------:R-:W-:Y:S01]  /*b010*/  LOP3.LUT R0, R132, 0xbc, RZ, 0xfc, !PT ;  /* 0x000000bc84007812 */ /* 0x000fe200078efcff */
[----:B------:R-:W3:Y:S03]  /*b020*/  LDCU UR5, c[0x0][0x39c] ;  /* 0x00007380ff0577ac */ /* 0x000ee60008000800 */
[----:B--2---:R-:W-:Y:S01]  /*b030*/  ISETP.LT.AND P3, PT, R0, UR6, !P0 ;  /* 0x0000000600007c0c */ /* 0x004fe2000c761270 */
[----:B------:R-:W2:Y:S01]  /*b040*/  LDCU UR6, c[0x0][0x39c] ;  /* 0x00007380ff0677ac */ /* 0x000ea20008000800 */
[----:B------:R-:W-:-:S02]  /*b050*/  LOP3.LUT R0, R132, 0xbe, RZ, 0xfc, !PT ;  /* 0x000000be84007812 */ /* 0x000fc400078efcff */
[----:B0-----:R-:W-:Y:S01]  /*b060*/  LEA.HI.X.SX32 R7, R11, R2, 0x1, P6 ;  /* 0x000000020b077211 */ /* 0x001fe200030f0eff */
[----:B------:R-:W-:-:S04]  /*b070*/  IMAD R11, R3, 0x2, R11 ;  /* 0x00000002030b7824 */ /* 0x000fc800078e020b */
[----:B------:R-:W-:Y:S01]  /*b080*/  IMAD R21, R3, 0x2, R11 ;  /* 0x0000000203157824 */ /* 0x000fe200078e020b */
[C---:B------:R-:W-:Y:S01]  /*b090*/  LEA R8, P6, R11.reuse, R60, 0x1 ;  /* 0x0000003c0b087211 */ /* 0x040fe200078c08ff */
[----:B------:R0:W-:Y:S01]  /*b0a0*/  @P4 STG.E.U16 desc[UR26][R6.64], R13 ;  /* 0x0000000d06004986 */ /* 0x0001e2000c10151a */
[----:B-1----:R-:W-:Y:S01]  /*b0b0*/  ISETP.LT.AND P4, PT, R0, UR4, !P0 ;  /* 0x0000000400007c0c */ /* 0x002fe2000c781270 */
[----:B------:R-:W1:Y:S01]  /*b0c0*/  LDCU UR4, c[0x0][0x39c] ;  /* 0x00007380ff0477ac */ /* 0x000e620008000800 */
        /* <DEDUP_REMOVED lines=8> */
[----:B---3--:R-:W-:Y:S01]  /*b150*/  ISETP.LT.AND P5, PT, R0, UR5, !P0 ;  /* 0x0000000500007c0c */ /* 0x008fe2000c7a1270 */
[----:B------:R-:W3:Y:S01]  /*b160*/  LDCU UR5, c[0x0][0x39c] ;  /* 0x00007380ff0577ac */ /* 0x000ee20008000800 */
[----:B------:R-:W-:Y:S01]  /*b170*/  LOP3.LUT R0, R132, 0xc2, RZ, 0xfc, !PT ;  /* 0x000000c284007812 */ /* 0x000fe200078efcff */
[----:B------:R4:W-:Y:S01]  /*b180*/  @P1 STG.E.U16 desc[UR26][R4.64], R14 ;  /* 0x0000000e04001986 */ /* 0x0009e2000c10151a */
[-C--:B------:R-:W-:Y:S02]  /*b190*/  LEA R6, P1, R21, R60.reuse, 0x1 ;  /* 0x0000003c15067211 */ /* 0x080fe400078208ff */
[----:B0-----:R-:W-:Y:S02]  /*b1a0*/  LEA R8, P6, R11, R60, 0x1 ;  /* 0x0000003c0b087211 */ /* 0x001fe400078c08ff */
[----:B------:R-:W-:-:S02]  /*b1b0*/  LEA.HI.X.SX32 R7, R21, R2, 0x1, P1 ;  /* 0x0000000215077211 */ /* 0x000fc400008f0eff */
[----:B------:R-:W-:Y:S01]  /*b1c0*/  LEA.HI.X.SX32 R9, R11, R2, 0x1, P6 ;  /* 0x000000020b097211 */ /* 0x000fe200030f0eff */
[C---:B------:R-:W-:Y:S01]  /*b1d0*/  IMAD R11, R3.reuse, 0x2, R11 ;  /* 0x00000002030b7824 */ /* 0x040fe200078e020b */
[----:B----4-:R-:W-:Y:S01]  /*b1e0*/  PRMT R5, R14, 0x7632, R5 ;  /* 0x000076320e057816 */ /* 0x010fe20000000005 */
[----:B------:R-:W0:Y:S01]  /*b1f0*/  LDS.128 R20, [R61+UR13+0x800] ;  /* 0x0008000d3d147984 */ /* 0x000e220008000c00 */
[----:B-1----:R-:W-:Y:S01]  /*b200*/  ISETP.LT.AND P1, PT, R0, UR4, !P0 ;  /* 0x0000000400007c0c */ /* 0x002fe2000c721270 */
[----:B------:R-:W-:Y:S01]  /*b210*/  IMAD R13, R3, 0x2, R11 ;  /* 0x00000002030d7824 */ /* 0x000fe200078e020b */
[----:B------:R-:W-:Y:S01]  /*b220*/  LEA R4, P6, R11, R60, 0x1 ;  /* 0x0000003c0b047211 */ /* 0x000fe200078c08ff */
[----:B------:R1:W-:Y:S01]  /*b230*/  @P2 STG.E.U16 desc[UR26][R6.64], R5 ;  /* 0x0000000506002986 */ /* 0x0003e2000c10151a */
[----:B------:R-:W-:Y:S01]  /*b240*/  LOP3.LUT R0, R132, 0xc4, RZ, 0xfc, !PT ;  /* 0x000000c484007812 */ /* 0x000fe200078efcff */
[----:B------:R-:W4:Y:S02]  /*b250*/  LDCU UR4, c[0x0][0x39c] ;  /* 0x00007380ff0477ac */ /* 0x000f240008000800 */
[----:B------:R5:W-:Y:S01]  /*b260*/  @P3 STG.E.U16 desc[UR26][R8.64], R15 ;  /* 0x0000000f08003986 */ /* 0x000be2000c10151a */
[----:B--2---:R-:W-:Y:S01]  /*b270*/  ISETP.LT.AND P2, PT, R0, UR6, !P0 ;  /* 0x0000000600007c0c */ /* 0x004fe2000c741270 */
[----:B------:R-:W2:Y:S01]  /*b280*/  LDCU UR6, c[0x0][0x39c] ;  /* 0x00007380ff0677ac */ /* 0x000ea20008000800 */
[----:B------:R-:W-:-:S04]  /*b290*/  LOP3.LUT R0, R132, 0xc6, RZ, 0xfc, !PT ;  /* 0x000000c684007812 */ /* 0x000fc800078efcff */
[----:B---3--:R-:W-:Y:S01]  /*b2a0*/  ISETP.LT.AND P3, PT, R0, UR5, !P0 ;  /* 0x0000000500007c0c */ /* 0x008fe2000c761270 */
[----:B------:R-:W3:Y:S01]  /*b2b0*/  LDCU UR5, c[0x0][0x39c] ;  /* 0x00007380ff0577ac */ /* 0x000ee20008000800 */
[----:B-1----:R-:W-:Y:S02]  /*b2c0*/  LEA.HI.X.SX32 R5, R11, R2, 0x1, P6 ;  /* 0x000000020b057211 */ /* 0x002fe400030f0eff */
[----:B------:R-:W-:Y:S02]  /*b2d0*/  LEA R6, P6, R13, R60, 0x1 ;  /* 0x0000003c0d067211 */ /* 0x000fe400078c08ff */
[----:B-----5:R-:W-:Y:S02]  /*b2e0*/  PRMT R9, R15, 0x7632, R9 ;  /* 0x000076320f097816 */ /* 0x020fe40000000009 */
[----:B------:R-:W-:Y:S01]  /*b2f0*/  LEA.HI.X.SX32 R7, R13, R2, 0x1, P6 ;  /* 0x000000020d077211 */ /* 0x000fe200030f0eff */
[C---:B------:R-:W-:Y:S01]  /*b300*/  IMAD R13, R3.reuse, 0x2, R13 ;  /* 0x00000002030d7824 */ /* 0x040fe200078e020d */
[----:B------:R-:W-:Y:S01]  /*b310*/  LOP3.LUT R0, R132, 0xc8, RZ, 0xfc, !PT ;  /* 0x000000c884007812 */ /* 0x000fe200078efcff */
[----:B------:R1:W-:Y:S02]  /*b320*/  @P4 STG.E.U16 desc[UR26][R4.64], R9 ;  /* 0x0000000904004986 */ /* 0x0003e4000c10151a */
[----:B------:R-:W-:Y:S01]  /*b330*/  IMAD R11, R3, 0x2, R13 ;  /* 0x00000002030b7824 */ /* 0x000fe200078e020d */
[----:B----4-:R-:W-:Y:S01]  /*b340*/  ISETP.LT.AND P4, PT, R0, UR4, !P0 ;  /* 0x0000000400007c0c */ /* 0x010fe2000c781270 */
[----:B------:R-:W-:Y:S01]  /*b350*/  @P5 STG.E.U16 desc[UR26][R6.64], R16 ;  /* 0x0000001006005986 */ /* 0x000fe2000c10151a */
[----:B------:R-:W-:Y:S01]  /*b360*/  LEA R8, P5, R13, R60, 0x1 ;  /* 0x0000003c0d087211 */ /* 0x000fe200078a08ff */
[----:B------:R-:W4:Y:S01]  /*b370*/  LDCU UR4, c[0x0][0x39c] ;  /* 0x00007380ff0477ac */ /* 0x000f220008000800 */
        /* <DEDUP_REMOVED lines=11> */
[----:B-1----:R-:W-:Y:S01]  /*b430*/  LEA.HI.X.SX32 R5, R11, R2, 0x1, P6 ;  /* 0x000000020b057211 */ /* 0x002fe200030f0eff */
[----:B------:R-:W-:-:S04]  /*b440*/  IMAD R11, R3, 0x2, R11 ;  /* 0x00000002030b7824 */ /* 0x000fc800078e020b */
[----:B------:R-:W-:Y:S01]  /*b450*/  IMAD R13, R3, 0x2, R11 ;  /* 0x00000002030d7824 */ /* 0x000fe200078e020b */
[C---:B------:R-:W-:Y:S01]  /*b460*/  LEA R6, P6, R11.reuse, R60, 0x1 ;  /* 0x0000003c0b067211 */ /* 0x040fe200078c08ff */
[----:B------:R1:W-:Y:S01]  /*b470*/  @P2 STG.E.U16 desc[UR26][R4.64], R17 ;  /* 0x0000001104002986 */ /* 0x0003e2000c10151a */
[----:B----4-:R-:W-:Y:S01]  /*b480*/  ISETP.LT.AND P2, PT, R0, UR4, !P0 ;  /* 0x0000000400007c0c */ /* 0x010fe2000c741270 */
[----:B------:R-:W4:Y:S01]  /*b490*/  LDCU UR4, c[0x0][0x39c] ;  /* 0x00007380ff0477ac */ /* 0x000f220008000800 */
        /* <DEDUP_REMOVED lines=16> */
[----:B----4-:R-:W-:Y:S01]  /*b5a0*/  ISETP.LT.AND P4, PT, R0, UR4, !P0 ;  /* 0x0000000400007c0c */ /* 0x010fe2000c781270 */
[----:B------:R1:W-:Y:S01]  /*b5b0*/  @P5 STG.E.U16 desc[UR26][R4.64], R7 ;  /* 0x0000000704005986 */ /* 0x0003e2000c10151a */
[----:B------:R-:W-:Y:S01]  /*b5c0*/  LOP3.LUT R0, R132, 0xd4, RZ, 0xfc, !PT ;  /* 0x000000d484007812 */ /* 0x000fe200078efcff */
[----:B------:R-:W4:Y:S03]  /*b5d0*/  LDCU UR4, c[0x0][0x39c] ;  /* 0x00007380ff0477ac */ /* 0x000f260008000800 */
        /* <DEDUP_REMOVED lines=18> */
[----:B----4-:R-:W-:Y:S01]  /*b700*/  ISETP.LT.AND P2, PT, R0, UR4, !P0 ;  /* 0x0000000400007c0c */ /* 0x010fe2000c741270 */
[----:B------:R-:W4:Y:S01]  /*b710*/  LDCU UR4, c[0x0][0x39c] ;  /* 0x00007380ff0477ac */ /* 0x000f220008000800 */
[----:B------:R-:W-:Y:S01]  /*b720*/  LOP3.LUT R0, R132, 0xda, RZ, 0xfc, !PT ;  /* 0x000000da84007812 */ /* 0x000fe200078efcff */
[----:B------:R5:W-:Y:S01]  /*b730*/  @P3 STG.E.U16 desc[UR26][R4.64], R24 ;  /* 0x0000001804003986 */ /* 0x000be2000c10151a */
[-C--:B------:R-:W-:Y:S02]  /*b740*/  LEA R6, P3, R13, R60.reuse, 0x1 ;  /* 0x0000003c0d067211 */ /* 0x080fe400078608ff */
[----:B-1----:R-:W-:Y:S02]  /*b750*/  LEA R8, P6, R11, R60, 0x1 ;  /* 0x0000003c0b087211 */ /* 0x002fe400078c08ff */
[----:B------:R-:W-:-:S02]  /*b760*/  LEA.HI.X.SX32 R7, R13, R2, 0x1, P3 ;  /* 0x000000020d077211 */ /* 0x000fc400018f0eff */
[----:B------:R-:W-:Y:S01]  /*b770*/  LEA.HI.X.SX32 R9, R11, R2, 0x1, P6 ;  /* 0x000000020b097211 */ /* 0x000fe200030f0eff */
[C---:B------:R-:W-:Y:S01]  /*b780*/  IMAD R11, R3.reuse, 0x2, R11 ;  /* 0x00000002030b7824 */ /* 0x040fe200078e020b */
[----:B-----5:R-:W-:Y:S02]  /*b790*/  PRMT R5, R24, 0x7632, R5 ;  /* 0x0000763218057816 */ /* 0x020fe40000000005 */
[----:B---3--:R-:W-:Y:S01]  /*b7a0*/  ISETP.LT.AND P3, PT, R0, UR5, !P0 ;  /* 0x0000000500007c0c */ /* 0x008fe2000c761270 */
[----:B------:R-:W-:Y:S01]  /*b7b0*/  IMAD R13, R3, 0x2, R11 ;  /* 0x00000002030d7824 */ /* 0x000fe200078e020b */
[----:B------:R-:W-:Y:S01]  /*b7c0*/  LEA R4, P6, R11, R60, 0x1 ;  /* 0x0000003c0b047211 */ /* 0x000fe200078c08ff */
[----:B------:R1:W-:Y:S01]  /*b7d0*/  @P4 STG.E.U16 desc[UR26][R6.64], R5 ;  /* 0x0000000506004986 */ /* 0x0003e2000c10151a */
[----:B------:R-:W-:Y:S01]  /*b7e0*/  LOP3.LUT R0, R132, 0xdc, RZ, 0xfc, !PT ;  /* 0x000000dc84007812 */ /* 0x000fe200078efcff */
[----:B------:R-:W3:Y:S02]  /*b7f0*/  LDCU UR5, c[0x0][0x39c] ;  /* 0x00007380ff0577ac */ /* 0x000ee40008000800 */
[----:B------:R5:W-:Y:S01]  /*b800*/  @P5 STG.E.U16 desc[UR26][R8.64], R25 ;  /* 0x0000001908005986 */ /* 0x000be2000c10151a */
[----:B--2---:R-:W-:Y:S01]  /*b810*/  ISETP.LT.AND P4, PT, R0, UR6, !P0 ;  /* 0x0000000600007c0c */ /* 0x004fe2000c781270 */
[----:B------:R-:W2:Y:S01]  /*b820*/  LDCU UR6, c[0x0][0x39c] ;  /* 0x00007380ff0677ac */ /* 0x000ea20008000800 */
[----:B------:R-:W-:-:S04]  /*b830*/  LOP3.LUT R0, R132, 0xde, RZ, 0xfc, !PT ;  /* 0x000000de84007812 */ /* 0x000fc800078efcff */
[----:B----4-:R-:W-:Y:S01]  /*b840*/  ISETP.LT.AND P5, PT, R0, UR4, !P0 ;  /* 0x0000000400007c0c */ /* 0x010fe2000c7a1270 */
[----:B------:R-:W4:Y:S01]  /*b850*/  LDCU UR4, c[0x0][0x39c] ;  /* 0x00007380ff0477ac */ /* 0x000f220008000800 */
        /* <DEDUP_REMOVED lines=8> */
[----:B---3--:R-:W-:Y:S01]  /*b8e0*/  ISETP.LT.AND P1, PT, R0, UR5, !P0 ;  /* 0x0000000500007c0c */ /* 0x008fe2000c721270 */
[----:B------:R-:W-:Y:S01]  /*b8f0*/  @P2 STG.E.U16 desc[UR26][R6.64], R26 ;  /* 0x0000001a06002986 */ /* 0x000fe2000c10151a */
[----:B------:R-:W-:Y:S01]  /*b900*/  LEA R8, P2, R13, R60, 0x1 ;  /* 0x0000003c0d087211 */ /* 0x000fe200078408ff */
[----:B------:R-:W3:Y:S01]  /*b910*/  LDCU UR5, c[0x0][0x39c] ;  /* 0x00007380ff0577ac */ /* 0x000ee20008000800 */
[----:B------:R-:W-:-:S02]  /*b920*/  LOP3.LUT R0, R132, 0xe2, RZ, 0xfc, !PT ;  /* 0x000000e284007812 */ /* 0x000fc400078efcff */
        /* <DEDUP_REMOVED lines=28> */
[----:B------:R-:W-:Y:S01]  /*baf0*/  @P1 STG.E.U16 desc[UR26][R8.64], R28 ;  /* 0x0000001c08001986 */ /* 0x000fe2000c10151a */
        /* <DEDUP_REMOVED lines=20> */
[----:B------:R-:W-:Y:S01]  /*bc40*/  LOP3.LUT R0, R132, 0xf0, RZ, 0xfc, !PT ;  /* 0x000000f084007812 */ /* 0x000fe200078efcff */
[----:B------:R5:W-:Y:S01]  /*bc50*/  @P4 STG.E.U16 desc[UR26][R8.64], R10 ;  /* 0x0000000a08004986 */ /* 0x000be2000c10151a */
[----:B------:R-:W-:Y:S01]  /*bc60*/  LEA.HI.X.SX32 R5, R13, R2, 0x1, P6 ;  /* 0x000000020d057211 */ /* 0x000fe200030f0eff */
[C---:B------:R-:W-:Y:S01]  /*bc70*/  IMAD R13, R3.reuse, 0x2, R13 ;  /* 0x00000002030d7824 */ /* 0x040fe200078e020d */
[----:B---3--:R-:W-:Y:S01]  /*bc80*/  ISETP.LT.AND P4, PT, R0, UR5, !P0 ;  /* 0x0000000500007c0c */ /* 0x008fe2000c781270 */
[----:B------:R-:W3:Y:S01]  /*bc90*/  LDCU UR5, c[0x0][0x39c] ;  /* 0x00007380ff0577ac */ /* 0x000ee20008000800 */
[----:B------:R-:W-:Y:S01]  /*bca0*/  LOP3.LUT R0, R132, 0xf2, RZ, 0xfc, !PT ;  /* 0x000000f284007812 */ /* 0x000fe200078efcff */
[----:B------:R-:W-:Y:S01]  /*bcb0*/  IMAD R11, R3, 0x2, R13 ;  /* 0x00000002030b7824 */ /* 0x000fe200078e020d */
[----:B------:R0:W-:Y:S01]  /*bcc0*/  @P5 STG.E.U16 desc[UR26][R4.64], R30 ;  /* 0x0000001e04005986 */ /* 0x0001e2000c10151a */
[----:B-1----:R-:W-:-:S03]  /*bcd0*/  LEA R6, P5, R13, R60, 0x1 ;  /* 0x0000003c0d067211 */ /* 0x002fc600078a08ff */
[----:B-----5:R-:W-:Y:S02]  /*bce0*/  LEA R8, P6, R11, R60, 0x1 ;  /* 0x0000003c0b087211 */ /* 0x020fe400078c08ff */
[-C--:B------:R-:W-:Y:S02]  /*bcf0*/  LEA.HI.X.SX32 R7, R13, R2.reuse, 0x1, P5 ;  /* 0x000000020d077211 */ /* 0x080fe400028f0eff */
[----:B------:R-:W-:Y:S01]  /*bd00*/  LEA.HI.X.SX32 R9, R11, R2, 0x1, P6 ;  /* 0x000000020b097211 */ /* 0x000fe200030f0eff */
[C---:B------:R-:W-:Y:S01]  /*bd10*/  IMAD R11, R3.reuse, 0x2, R11 ;  /* 0x00000002030b7824 */ /* 0x040fe200078e020b */
[----:B----4-:R-:W-:Y:S01]  /*bd20*/  ISETP.LT.AND P5, PT, R0, UR4, !P0 ;  /* 0x0000000400007c0c */ /* 0x010fe2000c7a1270 */
[----:B------:R-:W1:Y:S01]  /*bd30*/  LDCU UR4, c[0x0][0x39c] ;  /* 0x00007380ff0477ac */ /* 0x000e620008000800 */
[----:B0-----:R-:W-:Y:S01]  /*bd40*/  PRMT R5, R30, 0x7632, R5 ;  /* 0x000076321e057816 */ /* 0x001fe20000000005 */
[----:B------:R-:W-:Y:S01]  /*bd50*/  IMAD R13, R3, 0x2, R11 ;  /* 0x00000002030d7824 */ /* 0x000fe200078e020b */
[----:B------:R-:W-:-:S02]  /*bd60*/  LEA R4, P6, R11, R60, 0x1 ;  /* 0x0000003c0b047211 */ /* 0x000fc400078c08ff */
[----:B------:R-:W-:Y:S01]  /*bd70*/  LOP3.LUT R0, R132, 0xf4, RZ, 0xfc, !PT ;  /* 0x000000f484007812 */ /* 0x000fe200078efcff */
[----:B------:R0:W-:Y:S03]  /*bd80*/  @P1 STG.E.U16 desc[UR26][R6.64], R5 ;  /* 0x0000000506001986 */ /* 0x0001e6000c10151a */
[----:B--2---:R-:W-:Y:S01]  /*bd90*/  ISETP.LT.AND P1, PT, R0, UR6, !P0 ;  /* 0x0000000600007c0c */ /* 0x004fe2000c721270 */
[----:B------:R2:W-:Y:S01]  /*bda0*/  @P2 STG.E.U16 desc[UR26][R8.64], R31 ;  /* 0x0000001f08002986 */ /* 0x0005e2000c10151a */
[----:B------:R-:W-:Y:S01]  /*bdb0*/  LOP3.LUT R0, R132, 0xf6, RZ, 0xfc, !PT ;  /* 0x000000f684007812 */ /* 0x000fe200078efcff */
[----:B------:R-:W4:Y:S03]  /*bdc0*/  LDCU UR6, c[0x0][0x39c] ;  /* 0x00007380ff0677ac */ /* 0x000f260008000800 */
[----:B---3--:R-:W-:Y:S01]  /*bdd0*/  ISETP.LT.AND P2, PT, R0, UR5, !P0 ;  /* 0x0000000500007c0c */ /* 0x008fe2000c741270 */
[----:B------:R-:W3:Y:S01]  /*bde0*/  LDCU UR5, c[0x0][0x39c] ;  /* 0x00007380ff0577ac */ /* 0x000ee20008000800 */
[----:B------:R-:W-:-:S02]  /*bdf0*/  LOP3.LUT R0, R132, 0xf8, RZ, 0xfc, !PT ;  /* 0x000000f884007812 */ /* 0x000fc400078efcff */
[----:B0-----:R-:W-:Y:S01]  /*be00*/  LEA.HI.X.SX32 R5, R11, R2, 0x1, P6 ;  /* 0x000000020b057211 */ /* 0x001fe200030f0eff */
[----:B------:R-:W-:Y:S01]  /*be10*/  IMAD R11, R3, 0x2, R13 ;  /* 0x00000002030b7824 */ /* 0x000fe200078e020d */
[----:B------:R-:W-:Y:S02]  /*be20*/  LEA R6, P6, R13, R60, 0x1 ;  /* 0x0000003c0d067211 */ /* 0x000fe400078c08ff */
[----:B--2---:R-:W-:Y:S02]  /*be30*/  PRMT R9, R31, 0x7632, R9 ;  /* 0x000076321f097816 */ /* 0x004fe40000000009 */
[----:B------:R-:W-:Y:S01]  /*be40*/  LEA.HI.X.SX32 R7, R13, R2, 0x1, P6 ;  /* 0x000000020d077211 */ /* 0x000fe200030f0eff */
[C---:B------:R-:W-:Y:S02]  /*be50*/  IMAD R13, R3.reuse, 0x2, R11 ;  /* 0x00000002030d7824 */ /* 0x040fe400078e020b */
[----:B------:R0:W-:Y:S01]  /*be60*/  @P3 STG.E.U16 desc[UR26][R4.64], R9 ;  /* 0x0000000904003986 */ /* 0x0001e2000c10151a */
[----:B-1----:R-:W-:Y:S01]  /*be70*/  ISETP.LT.AND P3, PT, R0, UR4, !P0 ;  /* 0x0000000400007c0c */ /* 0x002fe2000c761270 */
[----:B------:R-:W-:Y:S01]  /*be80*/  IMAD R15, R3, 0x2, R13 ;  /* 0x00000002030f7824 */ /* 0x000fe200078e020d */
[----:B------:R-:W1:Y:S01]  /*be90*/  LDCU UR4, c[0x0][0x39c] ;  /* 0x00007380ff0477ac */ /* 0x000e620008000800 */
[----:B------:R2:W-:Y:S01]  /*bea0*/  @P4 STG.E.U16 desc[UR26][R6.64], R20 ;  /* 0x0000001406004986 */ /* 0x0005e2000c10151a */
[----:B------:R-:W-:-:S02]  /*beb0*/  LEA R8, P4, R11, R60, 0x1 ;  /* 0x0000003c0b087211 */ /* 0x000fc400078808ff */
[----:B------:R-:W-:Y:S02]  /*bec0*/  LOP3.LUT R0, R132, 0xfa, RZ, 0xfc, !PT ;  /* 0x000000fa84007812 */ /* 0x000fe400078efcff */
[----:B0-----:R-:W-:Y:S01]  /*bed0*/  LEA.HI.X.SX32 R9, R11, R2, 0x1, P4 ;  /* 0x000000020b097211 */ /* 0x001fe200020f0eff */
[C---:B------:R-:W-:Y:S01]  /*bee0*/  IMAD R11, R3.reuse, 0x2, R15 ;  /* 0x00000002030b7824 */ /* 0x040fe200078e020f */
[----:B------:R-:W-:Y:S02]  /*bef0*/  PRMT R5, R20, 0x7632, R5 ;  /* 0x0000763214057816 */ /* 0x000fe40000000005 */
[----:B---3--:R-:W-:Y:S01]  /*bf00*/  ISETP.LT.AND P4, PT, R0, UR5, !P0 ;  /* 0x0000000500007c0c */ /* 0x008fe2000c781270 */
[----:B------:R-:W-:Y:S01]  /*bf10*/  IMAD R17, R3, 0x2, R11 ;  /* 0x0000000203117824 */ /* 0x000fe200078e020b */
[-C--:B--2---:R-:W-:Y:S01]  /*bf20*/  LEA R6, P6, R15, R60.reuse, 0x1 ;  /* 0x0000003c0f067211 */ /* 0x084fe200078c08ff */
[----:B------:R0:W-:Y:S01]  /*bf30*/  @P5 STG.E.U16 desc[UR26][R8.64], R5 ;  /* 0x0000000508005986 */ /* 0x0001e2000c10151a */
[----:B------:R-:W-:Y:S01]  /*bf40*/  LEA R4, P5, R13, R60, 0x1 ;  /* 0x0000003c0d047211 */ /* 0x000fe200078a08ff */
[----:B------:R-:W-:Y:S01]  /*bf50*/  IMAD R19, R3, 0x2, R17 ;  /* 0x0000000203137824 */ /* 0x000fe200078e0211 */
[----:B------:R-:W-:-:S02]  /*bf60*/  LOP3.LUT R0, R132, 0xfe, RZ, 0xfc, !PT ;  /* 0x000000fe84007812 */ /* 0x000fc400078efcff */
[----:B------:R-:W-:Y:S01]  /*bf70*/  LOP3.LUT R132, R132, 0xfc, RZ, 0xfc, !PT ;  /* 0x000000fc84847812 */ /* 0x000fe200078efcff */
[----:B------:R-:W-:Y:S01]  /*bf80*/  IMAD R3, R3, 0x2, R19 ;  /* 0x0000000203037824 */ /* 0x000fe200078e0213 */
[----:B------:R-:W-:Y:S02]  /*bf90*/  LEA.HI.X.SX32 R7, R15, R2, 0x1, P6 ;  /* 0x000000020f077211 */ /* 0x000fe400030f0eff */
[----:B------:R-:W-:Y:S02]  /*bfa0*/  LEA R12, P6, R17, R60, 0x1 ;  /* 0x0000003c110c7211 */ /* 0x000fe400078c08ff */
[----:B0-----:R-:W-:Y:S02]  /*bfb0*/  LEA.HI.X.SX32 R5, R13, R2, 0x1, P5 ;  /* 0x000000020d057211 */ /* 0x001fe400028f0eff */
[----:B------:R-:W-:Y:S02]  /*bfc0*/  LEA R10, P5, R11, R60, 0x1 ;  /* 0x0000003c0b0a7211 */ /* 0x000fe400078a08ff */
[-C--:B------:R-:W-:Y:S01]  /*bfd0*/  LEA.HI.X.SX32 R13, R17, R2.reuse, 0x1, P6 ;  /* 0x00000002110d7211 */ /* 0x080fe200030f0eff */
[----:B------:R0:W-:Y:S01]  /*bfe0*/  @P1 STG.E.U16 desc[UR26][R4.64], R21 ;  /* 0x0000001504001986 */ /* 0x0001e2000c10151a */
[----:B------:R-:W-:-:S02]  /*bff0*/  LEA.HI.X.SX32 R11, R11, R2, 0x1, P5 ;  /* 0x000000020b0b7211 */ /* 0x000fc400028f0eff */
[-C--:B------:R-:W-:Y:S02]  /*c000*/  LEA R8, P5, R3, R60.reuse, 0x1 ;  /* 0x0000003c03087211 */ /* 0x080fe400078a08ff */
[----:B------:R-:W-:Y:S02]  /*c010*/  LEA R60, P6, R19, R60, 0x1 ;  /* 0x0000003c133c7211 */ /* 0x000fe400078c08ff */
[----:B------:R-:W-:Y:S02]  /*c020*/  LEA.HI.X.SX32 R9, R3, R2, 0x1, P5 ;  /* 0x0000000203097211 */ /* 0x000fe400028f0eff */
[----:B----4-:R-:W-:Y:S02]  /*c030*/  ISETP.LT.AND P5, PT, R0, UR6, !P0 ;  /* 0x0000000600007c0c */ /* 0x010fe4000c7a1270 */
[----:B-1----:R-:W-:Y:S02]  /*c040*/  ISETP.LT.AND P0, PT, R132, UR4, !P0 ;  /* 0x0000000484007c0c */ /* 0x002fe4000c701270 */
[----:B------:R-:W-:-:S02]  /*c050*/  PRMT R3, R21, 0x7632, R3 ;  /* 0x0000763215037816 */ /* 0x000fc40000000003 */
[----:B------:R-:W-:Y:S02]  /*c060*/  PRMT R0, R22, 0x7632, R0 ;  /* 0x0000763216007816 */ /* 0x000fe40000000000 */
[----:B------:R-:W-:Y:S01]  /*c070*/  LEA.HI.X.SX32 R61, R19, R2, 0x1, P6 ;  /* 0x00000002133d7211 */ /* 0x000fe200030f0eff */
[----:B------:R0:W-:Y:S01]  /*c080*/  @P2 STG.E.U16 desc[UR26][R6.64], R3 ;  /* 0x0000000306002986 */ /* 0x0001e2000c10151a */
[----:B------:R-:W-:-:S03]  /*c090*/  PRMT R2, R23, 0x7632, R2 ;  /* 0x0000763217027816 */ /* 0x000fc60000000002 */
[----:B------:R0:W-:Y:S04]  /*c0a0*/  @P3 STG.E.U16 desc[UR26][R10.64], R22 ;  /* 0x000000160a003986 */ /* 0x0001e8000c10151a */
[----:B------:R0:W-:Y:S04]  /*c0b0*/  @P4 STG.E.U16 desc[UR26][R12.64], R0 ;  /* 0x000000000c004986 */ /* 0x0001e8000c10151a */
[----:B------:R0:W-:Y:S04]  /*c0c0*/  @P0 STG.E.U16 desc[UR26][R60.64], R23 ;  /* 0x000000173c000986 */ /* 0x0001e8000c10151a */
[----:B------:R0:W-:Y:S01]  /*c0d0*/  @P5 STG.E.U16 desc[UR26][R8.64], R2 ;  /* 0x0000000208005986 */ /* 0x0001e2000c10151a */
[----:B------:R-:W-:Y:S06]  /*c0e0*/  BAR.SYNC.DEFER_BLOCKING 0x0 ;  /* 0x0000000000007b1d */ /* 0x000fec0000010000 */
[----:B------:R-:W-:Y:S05]  /*c0f0*/  BRA.U UP0, `(.L_x_13) ;  /* 0x0000000100a07547 */ /* 0x000fea000b800000 */
[----:B------:R-:W1:Y:S01]  /*c100*/  S2UR UR5, SR_CgaCtaId ;  /* 0x00000000000579c3 */ /* 0x000e620000008800 */
[----:B------:R-:W-:Y:S01]  /*c110*/  NOP ;  /* 0x0000000000007918 */ /* 0x000fe20000000000 */
[----:B------:R-:W-:Y:S01]  /*c120*/  UMOV UR4, 0x50 ;  /* 0x0000005000047882 */ /* 0x000fe20000000000 */
[----:B0-----:R-:W-:Y:S02]  /*c130*/  IMAD.U32 R0, RZ, RZ, UR12 ;  /* 0x0000000cff007e24 */ /* 0x001fe4000f8e00ff */
[----:B------:R-:W-:Y:S02]  /*c140*/  IMAD.MOV.U32 R3, RZ, RZ, 0xff ;  /* 0x000000ffff037424 */ /* 0x000fe400078e00ff */
[----:B------:R-:W-:Y:S01]  /*c150*/  IMAD.MOV.U32 R7, RZ, RZ, 0x1 ;  /* 0x00000001ff077424 */ /* 0x000fe200078e00ff */
[----:B------:R-:W-:-:S04]  /*c160*/  LOP3.LUT R0, R0, 0xffff, RZ, 0xc0, !PT ;  /* 0x0000ffff00007812 */ /* 0x000fc800078ec0ff */
[----:B------:R-:W-:-:S05]  /*c170*/  SHF.R.U32.HI R0, RZ, 0x5, R0 ;  /* 0x00000005ff007819 */ /* 0x000fca0000011600 */
[----:B------:R-:W-:Y:S01]  /*c180*/  VIADD R2, R0, 0x10 ;  /* 0x0000001000027836 */ /* 0x000fe20000000000 */
[----:B------:R-:W-:Y:S01]  /*c190*/  SHF.L.U32 R0, R3, R0, RZ ;  /* 0x0000000003007219 */ /* 0x000fe200000006ff */
[----:B-1----:R-:W-:-:S03]  /*c1a0*/  ULEA UR6, UR5, UR4, 0x18 ;  /* 0x0000000405067291 */ /* 0x002fc6000f8ec0ff */
[----:B------:R-:W-:-:S04]  /*c1b0*/  SHF.L.U32 R3, R7, R2, RZ ;  /* 0x0000000207037219 */ /* 0x000fc800000006ff */
[----:B------:R-:W-:Y:S02]  /*c1c0*/  LOP3.LUT R0, R3, R0, RZ, 0xfc, !PT ;  /* 0x0000000003007212 */ /* 0x000fe400078efcff */
[----:B------:R-:W0:Y:S02]  /*c1d0*/  LDS R5, [UR6] ;  /* 0x00000006ff057984 */ /* 0x000e240008000800 */
[C---:B------:R-:W-:Y:S02]  /*c1e0*/  LOP3.LUT R2, R0.reuse, 0xffff, RZ, 0xc0, !PT ;  /* 0x0000ffff00027812 */ /* 0x040fe400078ec0ff */
[----:B0-----:R-:W-:-:S04]  /*c1f0*/  LOP3.LUT R3, R0, 0xffff, R5, 0x80, !PT ;  /* 0x0000ffff00037812 */ /* 0x001fc800078e8005 */
[----:B------:R-:W-:-:S13]  /*c200*/  ISETP.NE.AND P0, PT, R3, R2, PT ;  /* 0x000000020300720c */ /* 0x000fda0003f05270 */
[----:B------:R-:W-:Y:S05]  /*c210*/  @P0 BRA `(.L_x_14) ;  /* 0x0000000000500947 */ /* 0x000fea0003800000 */
[----:B------:R-:W-:Y:S02]  /*c220*/  SHF.R.U32.HI R5, RZ, 0x10, R5 ;  /* 0x00000010ff057819 */ /* 0x000fe40000011605 */
[----:B------:R-:W-:-:S04]  /*c230*/  SHF.R.U32.HI R2, RZ, 0x10, R0 ;  /* 0x00000010ff027819 */ /* 0x000fc80000011600 */
[----:B------:R-:W-:-:S04]  /*c240*/  LOP3.LUT R5, R5, R2, RZ, 0xc0, !PT ;  /* 0x0000000205057212 */ /* 0x000fc800078ec0ff */
[----:B------:R-:W-:-:S13]  /*c250*/  ISETP.NE.AND P0, PT, R5, R2, PT ;  /* 0x000000020500720c */ /* 0x000fda0003f05270 */
[----:B------:R-:W-:Y:S05]  /*c260*/  @P0 BRA `(.L_x_15) ;  /* 0x0000000000300947 */ /* 0x000fea0003800000 */
[----:B------:R-:W-:Y:S01]  /*c270*/  R2UR UR4, R0 ;  /* 0x00000000000472ca */ /* 0x000fe200000e0000 */
[----:B------:R-:W-:Y:S01]  /*c280*/  VOTEU.ANY UR5, UPT, PT ;  /* 0x0000000000057886 */ /* 0x000fe200038e0100 */
[----:B------:R-:W0:Y:S01]  /*c290*/  S2R R0, SR_LANEID ;  /* 0x0000000000007919 */ /* 0x000e220000000000 */
[----:B------:R-:W-:-:S10]  /*c2a0*/  UFLO.U32 UR5, UR5 ;  /* 0x00000005000572bd */ /* 0x000fd400080e0000 */
[----:B------:R-:W-:-:S06]  /*c2b0*/  ULOP3.LUT UR4, URZ, UR4, URZ, 0x33, !UPT ;  /* 0x00000004ff047292 */ /* 0x000fcc000f8e33ff */
[----:B------:R-:W-:-:S04]  /*c2c0*/  IMAD.U32 R2, RZ, RZ, UR4 ;  /* 0x00000004ff027e24 */ /* 0x000fc8000f8e00ff */
[----:B------:R-:W1:Y:S02]  /*c2d0*/  REDUX UR7, R2 ;  /* 0x00000000020773c4 */ /* 0x000e640000000000 */
[----:B------:R2:W-:Y:S01]  /*c2e0*/  UTCATOMSWS.AND URZ, UR4 ;  /* 0x0000000400ff79e3 */ /* 0x0005e20008000000 */
[----:B0-----:R-:W-:Y:S01]  /*c2f0*/  ISETP.EQ.U32.AND P0, PT, R0, UR5, PT ;  /* 0x0000000500007c0c */ /* 0x001fe2000bf02070 */
[----:B-1----:R-:W-:-:S12]  /*c300*/  IMAD.U32 R0, RZ, RZ, UR7 ;  /* 0x00000007ff007e24 */ /* 0x002fd8000f8e00ff */
[----:B------:R2:W-:Y:S01]  /*c310*/  @P0 ATOMS.AND RZ, [UR6], R0 ;  /* 0x00000000ffff098c */ /* 0x0005e2000a800006 */
[----:B------:R-:W-:Y:S05]  /*c320*/  BRA `(.L_x_13) ;  /* 0x0000000000147947 */ /* 0x000fea0003800000 */
.L_x_15:
[----:B------:R-:W-:-:S07]  /*c330*/  MOV R2, 0xc350 ;  /* 0x0000c35000027802 */ /* 0x000fce0000000f00 */
[----:B------:R-:W-:Y:S05]  /*c340*/  CALL.REL.NOINC `($__internal_0_$__cuda_sm10x_tcgen05_guardrail_trap_col_being_dealloced_not_returned_by_alloc) ;  /* 0x00000000002c7944 */ /* 0x000fea0003c00000 */
[----:B------:R-:W-:Y:S05]  /*c350*/  BRA `(.L_x_13) ;  /* 0x0000000000087947 */ /* 0x000fea0003800000 */
.L_x_14:
[----:B------:R-:W-:-:S07]  /*c360*/  MOV R2, 0xc380 ;  /* 0x0000c38000027802 */ /* 0x000fce0000000f00 */
[----:B------:R-:W-:Y:S05]  /*c370*/  CALL.REL.NOINC `($__internal_2_$__cuda_sm10x_tcgen05_guardrail_trap_unallocated_columns_being_dealloced) ;  /* 0x0000000000387944 */ /* 0x000fea0003c00000 */
.L_x_13:
[----:B------:R-:W-:Y:S01]  /*c380*/  NOP ;  /* 0x0000000000007918 */ /* 0x000fe20000000000 */
[----:B--2---:R-:W-:Y:S05]  /*c390*/  EXIT ;  /* 0x000000000000794d */ /* 0x004fea0003800000 */
.L_x_8:
[----:B------:R-:W0:Y:S02]  /*c3a0*/  SYNCS.PHASECHK.TRANS64.TRYWAIT P0, [UR15], R176 ;  /* 0x000000b0ff0075a7 */ /* 0x000e24000800110f */
[----:B0-----:R-:W-:Y:S05]  /*c3b0*/  @!P0 BRA `(.L_x_8) ;  /* 0xfffffffc00f88947 */ /* 0x001fea000383ffff */
[----:B------:R-:W-:Y:S05]  /*c3c0*/  BRA `(.L_x_16) ;  /* 0xffffffa000a07947 */ /* 0x000fea000383ffff */
.L_x_12:
[----:B------:R-:W1:Y:S02]  /*c3d0*/  SYNCS.PHASECHK.TRANS64.TRYWAIT P0, [UR15], R4 ;  /* 0x00000004ff0075a7 */ /* 0x000e64000800110f */
[----:B-1----:R-:W-:Y:S05]  /*c3e0*/  @!P0 BRA `(.L_x_12) ;  /* 0xfffffffc00f88947 */ /* 0x002fea000383ffff */
[----:B------:R-:W-:Y:S05]  /*c3f0*/  BRA `(.L_x_11) ;  /* 0xffffffb800747947 */ /* 0x000fea000383ffff */
        .weak           $__internal_0_$__cuda_sm10x_tcgen05_guardrail_trap_col_being_dealloced_not_returned_by_alloc
        .type           $__internal_0_$__cuda_sm10x_tcgen05_guardrail_trap_col_being_dealloced_not_returned_by_alloc,@function
        .size           $__internal_0_$__cuda_sm10x_tcgen05_guardrail_trap_col_being_dealloced_not_returned_by_alloc,($__internal_1_$__cuda_sm10x_tcgen05_guardrail_trap_phase_invalid_during_alloc - $__internal_0_$__cuda_sm10x_tcgen05_guardrail_trap_col_being_dealloced_not_returned_by_alloc)
$__internal_0_$__cuda_sm10x_tcgen05_guardrail_trap_col_being_dealloced_not_returned_by_alloc:
[----:B------:R-:W-:Y:S05]  /*c400*/  BPT.TRAP 0x1 ;  /* 0x000000040000795c */ /* 0x000fea0000300000 */
[----:B------:R-:W-:-:S04]  /*c410*/  IMAD.MOV.U32 R3, RZ, RZ, 0x0 ;  /* 0x00000000ff037424 */ /* 0x000fc800078e00ff */
[----:B------:R-:W-:Y:S05]  /*c420*/  RET.REL.NODEC R2 `(matmul_kernel) ;  /* 0xffffff3802f47950 */ /* 0x000fea0003c3ffff */
        .weak           $__internal_1_$__cuda_sm10x_tcgen05_guardrail_trap_phase_invalid_during_alloc
        .type           $__internal_1_$__cuda_sm10x_tcgen05_guardrail_trap_phase_invalid_during_alloc,@function
        .size           $__internal_1_$__cuda_sm10x_tcgen05_guardrail_trap_phase_invalid_during_alloc,($__internal_2_$__cuda_sm10x_tcgen05_guardrail_trap_unallocated_columns_being_dealloced - $__internal_1_$__cuda_sm10x_tcgen05_guardrail_trap_phase_invalid_during_alloc)
$__internal_1_$__cuda_sm10x_tcgen05_guardrail_trap_phase_invalid_during_alloc:
[----:B------:R-:W-:Y:S05]  /*c430*/  BPT.TRAP 0x1 ;  /* 0x000000040000795c */ /* 0x000fea0000300000 */
[----:B------:R-:W-:-:S04]  /*c440*/  IMAD.MOV.U32 R3, RZ, RZ, 0x0 ;  /* 0x00000000ff037424 */ /* 0x000fc800078e00ff */
[----:B------:R-:W-:Y:S05]  /*c450*/  RET.REL.NODEC R2 `(matmul_kernel) ;  /* 0xffffff3802e87950 */ /* 0x000fea0003c3ffff */
        .weak           $__internal_2_$__cuda_sm10x_tcgen05_guardrail_trap_unallocated_columns_being_dealloced
        .type           $__internal_2_$__cuda_sm10x_tcgen05_guardrail_trap_unallocated_columns_being_dealloced,@function
        .size           $__internal_2_$__cuda_sm10x_tcgen05_guardrail_trap_unallocated_columns_being_dealloced,(.L_x_20 - $__internal_2_$__cuda_sm10x_tcgen05_guardrail_trap_unallocated_columns_being_dealloced)
$__internal_2_$__cuda_sm10x_tcgen05_guardrail_trap_unallocated_columns_being_dealloced:
[----:B------:R-:W-:Y:S05]  /*c460*/  BPT.TRAP 0x1 ;  /* 0x000000040000795c */ /* 0x000fea0000300000 */
[----:B------:R-:W-:-:S04]  /*c470*/  IMAD.MOV.U32 R3, RZ, RZ, 0x0 ;  /* 0x00000000ff037424 */ /* 0x000fc800078e00ff */
[----:B------:R-:W-:Y:S05]  /*c480*/  RET.REL.NODEC R2 `(matmul_kernel) ;  /* 0xffffff3802dc7950 */ /* 0x000fea0003c3ffff */
.L_x_17:
[----:B------:R-:W-:-:S00]  /*c490*/  BRA `(.L_x_17) ;  /* 0xfffffffc00fc7947 */ /* 0x000fc0000383ffff */
[----:B------:R-:W-:-:S00]  /*c4a0*/  NOP ;  /* 0x0000000000007918 */ /* 0x000fc00000000000 */
        /* <DEDUP_REMOVED lines=13> */
.L_x_20:


//--------------------- .nv.shared.matmul_kernel  --------------------------
	.section	.nv.shared.matmul_kernel,"aw",@nobits
	.sectionflags	@""
	.align	16
	.zero		1024


//--------------------- .nv.shared.reserved.0     --------------------------
	.section	.nv.shared.reserved.0,"aw",@nobits
	.align	8
	.weak		__nv_reservedSMEM_offset_0_alias
	.size		__nv_reservedSMEM_offset_0_alias, 0, 64
	.other		__nv_reservedSMEM_offset_0_alias,@"STO_CUDA_RESERVED_SHARED STV_DEFAULT"
__nv_reservedSMEM_offset_0_alias:
	.zero		0
.nv.shared.reserved.0:
	.zero		64
	.weak		__nv_reservedSMEM_allocation_phase
	.type		__nv_reservedSMEM_allocation_phase,@object
	.size		__nv_reservedSMEM_allocation_phase,(.L_0 - __nv_reservedSMEM_allocation_phase)
__nv_reservedSMEM_allocation_phase:
	.zero		1
.L_0:
	.zero		7
	.weak		__nv_reservedSMEM_devtool_atexit_pc
	.type		__nv_reservedSMEM_devtool_atexit_pc,@object
	.size		__nv_reservedSMEM_devtool_atexit_pc,(__nv_reservedSMEM_allocation_mask - __nv_reservedSMEM_devtool_atexit_pc)
__nv_reservedSMEM_devtool_atexit_pc:
	.zero		8
	.weak		__nv_reservedSMEM_allocation_mask
	.type		__nv_reservedSMEM_allocation_mask,@object
	.size		__nv_reservedSMEM_allocation_mask,(.L_2 - __nv_reservedSMEM_allocation_mask)
__nv_reservedSMEM_allocation_mask:
	.zero		4
.L_2:


//--------------------- .nv.constant0.matmul_kernel --------------------------
	.section	.nv.constant0.matmul_kernel,"a",@progbits
	.sectionflags	@""
	.align	4
.nv.constant0.matmul_kernel:
	.zero		976


//--------------------- SYMBOLS --------------------------

	.type		.nv.reservedSmem.offset0,@object
	.size		.nv.reservedSmem.offset0,0x4
	.type		.nv.reservedSmem.cap,@object
	.size		.nv.reservedSmem.cap,0x4
